//
// Generated by NVIDIA NVVM Compiler
//
// Compiler Build ID: CL-36424714
// Cuda compilation tools, release 13.0, V13.0.88
// Based on NVVM 20.0.0
//

.version 9.0
.target sm_100
.address_size 64

	// .globl	_Z43conv_diag_affine_white_var_fwd_batch_kerneljjjPKfS0_S0_fPf
// _ZZ43conv_normalize_var_bwd_nonatomic_f32_kerneljjjjPKfS0_S0_S0_fPfE5cache has been demoted
// _ZZ44conv_normalize_mean_bwd_nonatomic_f32_kerneljjjjPKfS0_S0_S0_S0_fPfE5cache has been demoted
// _ZZ40conv_batch_mean_fwd_nonatomic_f32_kerneljjjjPKfPfE5cache has been demoted
// _ZZ39conv_batch_var_fwd_nonatomic_f32_kerneljjjjPKfS0_PfE5cache has been demoted

.visible .entry _Z43conv_diag_affine_white_var_fwd_batch_kerneljjjPKfS0_S0_fPf(
	.param .u32 _Z43conv_diag_affine_white_var_fwd_batch_kerneljjjPKfS0_S0_fPf_param_0,
	.param .u32 _Z43conv_diag_affine_white_var_fwd_batch_kerneljjjPKfS0_S0_fPf_param_1,
	.param .u32 _Z43conv_diag_affine_white_var_fwd_batch_kerneljjjPKfS0_S0_fPf_param_2,
	.param .u64 .ptr .align 1 _Z43conv_diag_affine_white_var_fwd_batch_kerneljjjPKfS0_S0_fPf_param_3,
	.param .u64 .ptr .align 1 _Z43conv_diag_affine_white_var_fwd_batch_kerneljjjPKfS0_S0_fPf_param_4,
	.param .u64 .ptr .align 1 _Z43conv_diag_affine_white_var_fwd_batch_kerneljjjPKfS0_S0_fPf_param_5,
	.param .f32 _Z43conv_diag_affine_white_var_fwd_batch_kerneljjjPKfS0_S0_fPf_param_6,
	.param .u64 .ptr .align 1 _Z43conv_diag_affine_white_var_fwd_batch_kerneljjjPKfS0_S0_fPf_param_7
)
{
	.reg .pred 	%p<2>;
	.reg .b32 	%r<12>;
	.reg .b32 	%f<9>;
	.reg .b64 	%rd<15>;

	ld.param.u32 	%r3, [_Z43conv_diag_affine_white_var_fwd_batch_kerneljjjPKfS0_S0_fPf_param_0];
	ld.param.u32 	%r4, [_Z43conv_diag_affine_white_var_fwd_batch_kerneljjjPKfS0_S0_fPf_param_1];
	ld.param.u32 	%r5, [_Z43conv_diag_affine_white_var_fwd_batch_kerneljjjPKfS0_S0_fPf_param_2];
	ld.param.u64 	%rd1, [_Z43conv_diag_affine_white_var_fwd_batch_kerneljjjPKfS0_S0_fPf_param_3];
	ld.param.u64 	%rd2, [_Z43conv_diag_affine_white_var_fwd_batch_kerneljjjPKfS0_S0_fPf_param_4];
	ld.param.u64 	%rd3, [_Z43conv_diag_affine_white_var_fwd_batch_kerneljjjPKfS0_S0_fPf_param_5];
	ld.param.f32 	%f1, [_Z43conv_diag_affine_white_var_fwd_batch_kerneljjjPKfS0_S0_fPf_param_6];
	ld.param.u64 	%rd4, [_Z43conv_diag_affine_white_var_fwd_batch_kerneljjjPKfS0_S0_fPf_param_7];
	mov.u32 	%r6, %tid.x;
	mov.u32 	%r7, %ctaid.x;
	mov.u32 	%r8, %ntid.x;
	mad.lo.s32 	%r1, %r7, %r8, %r6;
	div.u32 	%r9, %r1, %r3;
	rem.u32 	%r2, %r9, %r4;
	mul.lo.s32 	%r10, %r4, %r3;
	div.u32 	%r11, %r1, %r10;
	setp.ge.u32 	%p1, %r11, %r5;
	@%p1 bra 	$L__BB0_2;
	cvta.to.global.u64 	%rd5, %rd2;
	cvta.to.global.u64 	%rd6, %rd3;
	cvta.to.global.u64 	%rd7, %rd1;
	cvta.to.global.u64 	%rd8, %rd4;
	mul.wide.u32 	%rd9, %r2, 4;
	add.s64 	%rd10, %rd5, %rd9;
	ld.global.f32 	%f2, [%rd10];
	add.s64 	%rd11, %rd6, %rd9;
	ld.global.f32 	%f3, [%rd11];
	mul.wide.u32 	%rd12, %r1, 4;
	add.s64 	%rd13, %rd7, %rd12;
	ld.global.f32 	%f4, [%rd13];
	sub.f32 	%f5, %f4, %f2;
	add.f32 	%f6, %f1, %f3;
	rsqrt.approx.f32 	%f7, %f6;
	mul.f32 	%f8, %f5, %f7;
	add.s64 	%rd14, %rd8, %rd12;
	st.global.f32 	[%rd14], %f8;
$L__BB0_2:
	ret;

}
	// .globl	_Z43conv_normalize_var_bwd_nonatomic_f32_kerneljjjjPKfS0_S0_S0_fPf
.visible .entry _Z43conv_normalize_var_bwd_nonatomic_f32_kerneljjjjPKfS0_S0_S0_fPf(
	.param .u32 _Z43conv_normalize_var_bwd_nonatomic_f32_kerneljjjjPKfS0_S0_S0_fPf_param_0,
	.param .u32 _Z43conv_normalize_var_bwd_nonatomic_f32_kerneljjjjPKfS0_S0_S0_fPf_param_1,
	.param .u32 _Z43conv_normalize_var_bwd_nonatomic_f32_kerneljjjjPKfS0_S0_S0_fPf_param_2,
	.param .u32 _Z43conv_normalize_var_bwd_nonatomic_f32_kerneljjjjPKfS0_S0_S0_fPf_param_3,
	.param .u64 .ptr .align 1 _Z43conv_normalize_var_bwd_nonatomic_f32_kerneljjjjPKfS0_S0_S0_fPf_param_4,
	.param .u64 .ptr .align 1 _Z43conv_normalize_var_bwd_nonatomic_f32_kerneljjjjPKfS0_S0_S0_fPf_param_5,
	.param .u64 .ptr .align 1 _Z43conv_normalize_var_bwd_nonatomic_f32_kerneljjjjPKfS0_S0_S0_fPf_param_6,
	.param .u64 .ptr .align 1 _Z43conv_normalize_var_bwd_nonatomic_f32_kerneljjjjPKfS0_S0_S0_fPf_param_7,
	.param .f32 _Z43conv_normalize_var_bwd_nonatomic_f32_kerneljjjjPKfS0_S0_S0_fPf_param_8,
	.param .u64 .ptr .align 1 _Z43conv_normalize_var_bwd_nonatomic_f32_kerneljjjjPKfS0_S0_S0_fPf_param_9
)
{
	.reg .pred 	%p<14>;
	.reg .b32 	%r<36>;
	.reg .b32 	%f<19>;
	.reg .b64 	%rd<19>;
	// demoted variable
	.shared .align 4 .b8 _ZZ43conv_normalize_var_bwd_nonatomic_f32_kerneljjjjPKfS0_S0_S0_fPfE5cache[4224];
	ld.param.u32 	%r14, [_Z43conv_normalize_var_bwd_nonatomic_f32_kerneljjjjPKfS0_S0_S0_fPf_param_0];
	ld.param.u32 	%r12, [_Z43conv_normalize_var_bwd_nonatomic_f32_kerneljjjjPKfS0_S0_S0_fPf_param_1];
	ld.param.u32 	%r13, [_Z43conv_normalize_var_bwd_nonatomic_f32_kerneljjjjPKfS0_S0_S0_fPf_param_2];
	ld.param.u32 	%r15, [_Z43conv_normalize_var_bwd_nonatomic_f32_kerneljjjjPKfS0_S0_S0_fPf_param_3];
	ld.param.u64 	%rd1, [_Z43conv_normalize_var_bwd_nonatomic_f32_kerneljjjjPKfS0_S0_S0_fPf_param_4];
	ld.param.u64 	%rd2, [_Z43conv_normalize_var_bwd_nonatomic_f32_kerneljjjjPKfS0_S0_S0_fPf_param_5];
	ld.param.u64 	%rd3, [_Z43conv_normalize_var_bwd_nonatomic_f32_kerneljjjjPKfS0_S0_S0_fPf_param_6];
	ld.param.u64 	%rd4, [_Z43conv_normalize_var_bwd_nonatomic_f32_kerneljjjjPKfS0_S0_S0_fPf_param_7];
	ld.param.f32 	%f1, [_Z43conv_normalize_var_bwd_nonatomic_f32_kerneljjjjPKfS0_S0_S0_fPf_param_8];
	ld.param.u64 	%rd5, [_Z43conv_normalize_var_bwd_nonatomic_f32_kerneljjjjPKfS0_S0_S0_fPf_param_9];
	mov.u32 	%r1, %ntid.x;
	mul.lo.s32 	%r16, %r15, %r12;
	sub.s32 	%r2, %r16, %r14;
	mov.u32 	%r3, %tid.x;
	add.s32 	%r4, %r14, %r3;
	div.u32 	%r5, %r4, %r12;
	mov.u32 	%r6, %ctaid.x;
	setp.lt.u32 	%p2, %r6, %r13;
	setp.lt.u32 	%p3, %r5, %r15;
	and.pred  	%p1, %p2, %p3;
	shr.u32 	%r17, %r3, 5;
	add.s32 	%r18, %r17, %r3;
	shl.b32 	%r19, %r18, 2;
	mov.u32 	%r20, _ZZ43conv_normalize_var_bwd_nonatomic_f32_kerneljjjjPKfS0_S0_S0_fPfE5cache;
	add.s32 	%r7, %r20, %r19;
	not.pred 	%p4, %p1;
	@%p4 bra 	$L__BB1_2;
	cvta.to.global.u64 	%rd6, %rd3;
	cvta.to.global.u64 	%rd7, %rd4;
	cvta.to.global.u64 	%rd8, %rd1;
	cvta.to.global.u64 	%rd9, %rd2;
	mad.lo.s32 	%r22, %r5, %r13, %r6;
	rem.u32 	%r23, %r4, %r12;
	mad.lo.s32 	%r24, %r22, %r12, %r23;
	mul.wide.u32 	%rd10, %r6, 4;
	add.s64 	%rd11, %rd6, %rd10;
	ld.global.f32 	%f2, [%rd11];
	mul.wide.u32 	%rd12, %r24, 4;
	add.s64 	%rd13, %rd7, %rd12;
	ld.global.f32 	%f3, [%rd13];
	mul.f32 	%f4, %f3, 0fBF000000;
	add.s64 	%rd14, %rd8, %rd12;
	ld.global.f32 	%f5, [%rd14];
	add.s64 	%rd15, %rd9, %rd10;
	ld.global.f32 	%f6, [%rd15];
	sub.f32 	%f7, %f5, %f6;
	mul.f32 	%f8, %f4, %f7;
	add.f32 	%f9, %f1, %f2;
	rsqrt.approx.f32 	%f10, %f9;
	mul.f32 	%f11, %f10, %f8;
	div.rn.f32 	%f12, %f11, %f9;
	st.shared.f32 	[%r7], %f12;
	bra.uni 	$L__BB1_3;
$L__BB1_2:
	mov.b32 	%r21, 0;
	st.shared.u32 	[%r7], %r21;
$L__BB1_3:
	bar.sync 	0;
	setp.lt.u32 	%p5, %r1, 2;
	@%p5 bra 	$L__BB1_9;
	min.u32 	%r8, %r1, %r2;
	mov.b32 	%r35, 1;
$L__BB1_5:
	@%p4 bra 	$L__BB1_8;
	shl.b32 	%r26, %r35, 1;
	add.s32 	%r27, %r26, 1023;
	and.b32  	%r29, %r27, %r3;
	setp.ne.s32 	%p7, %r29, 0;
	add.s32 	%r10, %r35, %r3;
	setp.ge.u32 	%p8, %r10, %r8;
	or.pred  	%p9, %p7, %p8;
	@%p9 bra 	$L__BB1_8;
	shr.u32 	%r30, %r10, 5;
	add.s32 	%r31, %r30, %r10;
	shl.b32 	%r32, %r31, 2;
	add.s32 	%r34, %r20, %r32;
	ld.shared.f32 	%f13, [%r34];
	ld.shared.f32 	%f14, [%r7];
	add.f32 	%f15, %f13, %f14;
	st.shared.f32 	[%r7], %f15;
$L__BB1_8:
	bar.sync 	0;
	shl.b32 	%r35, %r35, 1;
	setp.lt.u32 	%p10, %r35, %r1;
	@%p10 bra 	$L__BB1_5;
$L__BB1_9:
	setp.ne.s32 	%p11, %r3, 0;
	or.pred  	%p13, %p11, %p4;
	@%p13 bra 	$L__BB1_11;
	ld.shared.f32 	%f16, [_ZZ43conv_normalize_var_bwd_nonatomic_f32_kerneljjjjPKfS0_S0_S0_fPfE5cache];
	cvta.to.global.u64 	%rd16, %rd5;
	mul.wide.u32 	%rd17, %r6, 4;
	add.s64 	%rd18, %rd16, %rd17;
	ld.global.f32 	%f17, [%rd18];
	add.f32 	%f18, %f16, %f17;
	st.global.f32 	[%rd18], %f18;
$L__BB1_11:
	ret;

}
	// .globl	_Z44conv_normalize_mean_bwd_nonatomic_f32_kerneljjjjPKfS0_S0_S0_S0_fPf
.visible .entry _Z44conv_normalize_mean_bwd_nonatomic_f32_kerneljjjjPKfS0_S0_S0_S0_fPf(
	.param .u32 _Z44conv_normalize_mean_bwd_nonatomic_f32_kerneljjjjPKfS0_S0_S0_S0_fPf_param_0,
	.param .u32 _Z44conv_normalize_mean_bwd_nonatomic_f32_kerneljjjjPKfS0_S0_S0_S0_fPf_param_1,
	.param .u32 _Z44conv_normalize_mean_bwd_nonatomic_f32_kerneljjjjPKfS0_S0_S0_S0_fPf_param_2,
	.param .u32 _Z44conv_normalize_mean_bwd_nonatomic_f32_kerneljjjjPKfS0_S0_S0_S0_fPf_param_3,
	.param .u64 .ptr .align 1 _Z44conv_normalize_mean_bwd_nonatomic_f32_kerneljjjjPKfS0_S0_S0_S0_fPf_param_4,
	.param .u64 .ptr .align 1 _Z44conv_normalize_mean_bwd_nonatomic_f32_kerneljjjjPKfS0_S0_S0_S0_fPf_param_5,
	.param .u64 .ptr .align 1 _Z44conv_normalize_mean_bwd_nonatomic_f32_kerneljjjjPKfS0_S0_S0_S0_fPf_param_6,
	.param .u64 .ptr .align 1 _Z44conv_normalize_mean_bwd_nonatomic_f32_kerneljjjjPKfS0_S0_S0_S0_fPf_param_7,
	.param .u64 .ptr .align 1 _Z44conv_normalize_mean_bwd_nonatomic_f32_kerneljjjjPKfS0_S0_S0_S0_fPf_param_8,
	.param .f32 _Z44conv_normalize_mean_bwd_nonatomic_f32_kerneljjjjPKfS0_S0_S0_S0_fPf_param_9,
	.param .u64 .ptr .align 1 _Z44conv_normalize_mean_bwd_nonatomic_f32_kerneljjjjPKfS0_S0_S0_S0_fPf_param_10
)
{
	.reg .pred 	%p<14>;
	.reg .b32 	%r<37>;
	.reg .b32 	%f<22>;
	.reg .b64 	%rd<24>;
	// demoted variable
	.shared .align 4 .b8 _ZZ44conv_normalize_mean_bwd_nonatomic_f32_kerneljjjjPKfS0_S0_S0_S0_fPfE5cache[4224];
	ld.param.u32 	%r15, [_Z44conv_normalize_mean_bwd_nonatomic_f32_kerneljjjjPKfS0_S0_S0_S0_fPf_param_0];
	ld.param.u32 	%r13, [_Z44conv_normalize_mean_bwd_nonatomic_f32_kerneljjjjPKfS0_S0_S0_S0_fPf_param_1];
	ld.param.u32 	%r14, [_Z44conv_normalize_mean_bwd_nonatomic_f32_kerneljjjjPKfS0_S0_S0_S0_fPf_param_2];
	ld.param.u32 	%r16, [_Z44conv_normalize_mean_bwd_nonatomic_f32_kerneljjjjPKfS0_S0_S0_S0_fPf_param_3];
	ld.param.u64 	%rd2, [_Z44conv_normalize_mean_bwd_nonatomic_f32_kerneljjjjPKfS0_S0_S0_S0_fPf_param_5];
	ld.param.u64 	%rd3, [_Z44conv_normalize_mean_bwd_nonatomic_f32_kerneljjjjPKfS0_S0_S0_S0_fPf_param_6];
	ld.param.u64 	%rd5, [_Z44conv_normalize_mean_bwd_nonatomic_f32_kerneljjjjPKfS0_S0_S0_S0_fPf_param_8];
	ld.param.f32 	%f1, [_Z44conv_normalize_mean_bwd_nonatomic_f32_kerneljjjjPKfS0_S0_S0_S0_fPf_param_9];
	ld.param.u64 	%rd6, [_Z44conv_normalize_mean_bwd_nonatomic_f32_kerneljjjjPKfS0_S0_S0_S0_fPf_param_10];
	mov.u32 	%r1, %ntid.x;
	mul.lo.s32 	%r2, %r16, %r13;
	sub.s32 	%r3, %r2, %r15;
	mov.u32 	%r4, %tid.x;
	add.s32 	%r5, %r15, %r4;
	div.u32 	%r6, %r5, %r13;
	mov.u32 	%r7, %ctaid.x;
	setp.lt.u32 	%p2, %r7, %r14;
	setp.lt.u32 	%p3, %r6, %r16;
	and.pred  	%p1, %p2, %p3;
	shr.u32 	%r17, %r4, 5;
	add.s32 	%r18, %r17, %r4;
	shl.b32 	%r19, %r18, 2;
	mov.u32 	%r20, _ZZ44conv_normalize_mean_bwd_nonatomic_f32_kerneljjjjPKfS0_S0_S0_S0_fPfE5cache;
	add.s32 	%r8, %r20, %r19;
	not.pred 	%p4, %p1;
	@%p4 bra 	$L__BB2_2;
	ld.param.u64 	%rd23, [_Z44conv_normalize_mean_bwd_nonatomic_f32_kerneljjjjPKfS0_S0_S0_S0_fPf_param_7];
	ld.param.u64 	%rd22, [_Z44conv_normalize_mean_bwd_nonatomic_f32_kerneljjjjPKfS0_S0_S0_S0_fPf_param_4];
	cvta.to.global.u64 	%rd7, %rd5;
	cvta.to.global.u64 	%rd8, %rd3;
	cvta.to.global.u64 	%rd9, %rd23;
	cvta.to.global.u64 	%rd10, %rd22;
	cvta.to.global.u64 	%rd11, %rd2;
	mad.lo.s32 	%r22, %r6, %r14, %r7;
	rem.u32 	%r23, %r5, %r13;
	mad.lo.s32 	%r24, %r22, %r13, %r23;
	mul.wide.u32 	%rd12, %r24, 4;
	add.s64 	%rd13, %rd7, %rd12;
	ld.global.f32 	%f2, [%rd13];
	mul.wide.u32 	%rd14, %r7, 4;
	add.s64 	%rd15, %rd8, %rd14;
	ld.global.f32 	%f3, [%rd15];
	add.f32 	%f4, %f1, %f3;
	rsqrt.approx.f32 	%f5, %f4;
	add.s64 	%rd16, %rd9, %rd14;
	ld.global.f32 	%f6, [%rd16];
	add.f32 	%f7, %f6, %f6;
	add.s64 	%rd17, %rd10, %rd12;
	ld.global.f32 	%f8, [%rd17];
	add.s64 	%rd18, %rd11, %rd14;
	ld.global.f32 	%f9, [%rd18];
	sub.f32 	%f10, %f8, %f9;
	mul.f32 	%f11, %f7, %f10;
	sub.s32 	%r25, %r2, %r13;
	cvt.rn.f32.u32 	%f12, %r25;
	div.rn.f32 	%f13, %f11, %f12;
	fma.rn.f32 	%f14, %f2, %f5, %f13;
	neg.f32 	%f15, %f14;
	st.shared.f32 	[%r8], %f15;
	bra.uni 	$L__BB2_3;
$L__BB2_2:
	mov.b32 	%r21, 0;
	st.shared.u32 	[%r8], %r21;
$L__BB2_3:
	bar.sync 	0;
	setp.lt.u32 	%p5, %r1, 2;
	@%p5 bra 	$L__BB2_9;
	min.u32 	%r9, %r1, %r3;
	mov.b32 	%r36, 1;
$L__BB2_5:
	@%p4 bra 	$L__BB2_8;
	shl.b32 	%r27, %r36, 1;
	add.s32 	%r28, %r27, 1023;
	and.b32  	%r30, %r28, %r4;
	setp.ne.s32 	%p7, %r30, 0;
	add.s32 	%r11, %r36, %r4;
	setp.ge.u32 	%p8, %r11, %r9;
	or.pred  	%p9, %p7, %p8;
	@%p9 bra 	$L__BB2_8;
	shr.u32 	%r31, %r11, 5;
	add.s32 	%r32, %r31, %r11;
	shl.b32 	%r33, %r32, 2;
	add.s32 	%r35, %r20, %r33;
	ld.shared.f32 	%f16, [%r35];
	ld.shared.f32 	%f17, [%r8];
	add.f32 	%f18, %f16, %f17;
	st.shared.f32 	[%r8], %f18;
$L__BB2_8:
	bar.sync 	0;
	shl.b32 	%r36, %r36, 1;
	setp.lt.u32 	%p10, %r36, %r1;
	@%p10 bra 	$L__BB2_5;
$L__BB2_9:
	setp.ne.s32 	%p11, %r4, 0;
	or.pred  	%p13, %p11, %p4;
	@%p13 bra 	$L__BB2_11;
	ld.shared.f32 	%f19, [_ZZ44conv_normalize_mean_bwd_nonatomic_f32_kerneljjjjPKfS0_S0_S0_S0_fPfE5cache];
	cvta.to.global.u64 	%rd19, %rd6;
	mul.wide.u32 	%rd20, %r7, 4;
	add.s64 	%rd21, %rd19, %rd20;
	ld.global.f32 	%f20, [%rd21];
	add.f32 	%f21, %f19, %f20;
	st.global.f32 	[%rd21], %f21;
$L__BB2_11:
	ret;

}
	// .globl	_Z41conv_normalize_x_bwd_nonatomic_f32_kerneljjjPKfS0_fPf
.visible .entry _Z41conv_normalize_x_bwd_nonatomic_f32_kerneljjjPKfS0_fPf(
	.param .u32 _Z41conv_normalize_x_bwd_nonatomic_f32_kerneljjjPKfS0_fPf_param_0,
	.param .u32 _Z41conv_normalize_x_bwd_nonatomic_f32_kerneljjjPKfS0_fPf_param_1,
	.param .u32 _Z41conv_normalize_x_bwd_nonatomic_f32_kerneljjjPKfS0_fPf_param_2,
	.param .u64 .ptr .align 1 _Z41conv_normalize_x_bwd_nonatomic_f32_kerneljjjPKfS0_fPf_param_3,
	.param .u64 .ptr .align 1 _Z41conv_normalize_x_bwd_nonatomic_f32_kerneljjjPKfS0_fPf_param_4,
	.param .f32 _Z41conv_normalize_x_bwd_nonatomic_f32_kerneljjjPKfS0_fPf_param_5,
	.param .u64 .ptr .align 1 _Z41conv_normalize_x_bwd_nonatomic_f32_kerneljjjPKfS0_fPf_param_6
)
{
	.reg .pred 	%p<2>;
	.reg .b32 	%r<12>;
	.reg .b32 	%f<8>;
	.reg .b64 	%rd<12>;

	ld.param.u32 	%r3, [_Z41conv_normalize_x_bwd_nonatomic_f32_kerneljjjPKfS0_fPf_param_0];
	ld.param.u32 	%r4, [_Z41conv_normalize_x_bwd_nonatomic_f32_kerneljjjPKfS0_fPf_param_1];
	ld.param.u32 	%r5, [_Z41conv_normalize_x_bwd_nonatomic_f32_kerneljjjPKfS0_fPf_param_2];
	ld.param.u64 	%rd1, [_Z41conv_normalize_x_bwd_nonatomic_f32_kerneljjjPKfS0_fPf_param_3];
	ld.param.u64 	%rd2, [_Z41conv_normalize_x_bwd_nonatomic_f32_kerneljjjPKfS0_fPf_param_4];
	ld.param.f32 	%f1, [_Z41conv_normalize_x_bwd_nonatomic_f32_kerneljjjPKfS0_fPf_param_5];
	ld.param.u64 	%rd3, [_Z41conv_normalize_x_bwd_nonatomic_f32_kerneljjjPKfS0_fPf_param_6];
	mov.u32 	%r6, %tid.x;
	mov.u32 	%r7, %ntid.x;
	mov.u32 	%r8, %ctaid.x;
	mad.lo.s32 	%r1, %r7, %r8, %r6;
	div.u32 	%r9, %r1, %r3;
	div.u32 	%r10, %r9, %r4;
	mul.lo.s32 	%r11, %r10, %r4;
	sub.s32 	%r2, %r9, %r11;
	setp.ge.u32 	%p1, %r10, %r5;
	@%p1 bra 	$L__BB3_2;
	cvta.to.global.u64 	%rd4, %rd2;
	cvta.to.global.u64 	%rd5, %rd1;
	cvta.to.global.u64 	%rd6, %rd3;
	mul.wide.u32 	%rd7, %r1, 4;
	add.s64 	%rd8, %rd4, %rd7;
	ld.global.f32 	%f2, [%rd8];
	mul.wide.u32 	%rd9, %r2, 4;
	add.s64 	%rd10, %rd5, %rd9;
	ld.global.f32 	%f3, [%rd10];
	add.f32 	%f4, %f1, %f3;
	rsqrt.approx.f32 	%f5, %f4;
	add.s64 	%rd11, %rd6, %rd7;
	ld.global.f32 	%f6, [%rd11];
	fma.rn.f32 	%f7, %f2, %f5, %f6;
	st.global.f32 	[%rd11], %f7;
$L__BB3_2:
	ret;

}
	// .globl	_Z40conv_batch_mean_fwd_nonatomic_f32_kerneljjjjPKfPf
.visible .entry _Z40conv_batch_mean_fwd_nonatomic_f32_kerneljjjjPKfPf(
	.param .u32 _Z40conv_batch_mean_fwd_nonatomic_f32_kerneljjjjPKfPf_param_0,
	.param .u32 _Z40conv_batch_mean_fwd_nonatomic_f32_kerneljjjjPKfPf_param_1,
	.param .u32 _Z40conv_batch_mean_fwd_nonatomic_f32_kerneljjjjPKfPf_param_2,
	.param .u32 _Z40conv_batch_mean_fwd_nonatomic_f32_kerneljjjjPKfPf_param_3,
	.param .u64 .ptr .align 1 _Z40conv_batch_mean_fwd_nonatomic_f32_kerneljjjjPKfPf_param_4,
	.param .u64 .ptr .align 1 _Z40conv_batch_mean_fwd_nonatomic_f32_kerneljjjjPKfPf_param_5
)
{
	.reg .pred 	%p<14>;
	.reg .b32 	%r<36>;
	.reg .b32 	%f<10>;
	.reg .b64 	%rd<9>;
	// demoted variable
	.shared .align 4 .b8 _ZZ40conv_batch_mean_fwd_nonatomic_f32_kerneljjjjPKfPfE5cache[4224];
	ld.param.u32 	%r15, [_Z40conv_batch_mean_fwd_nonatomic_f32_kerneljjjjPKfPf_param_0];
	ld.param.u32 	%r13, [_Z40conv_batch_mean_fwd_nonatomic_f32_kerneljjjjPKfPf_param_1];
	ld.param.u32 	%r14, [_Z40conv_batch_mean_fwd_nonatomic_f32_kerneljjjjPKfPf_param_2];
	ld.param.u32 	%r16, [_Z40conv_batch_mean_fwd_nonatomic_f32_kerneljjjjPKfPf_param_3];
	ld.param.u64 	%rd1, [_Z40conv_batch_mean_fwd_nonatomic_f32_kerneljjjjPKfPf_param_4];
	ld.param.u64 	%rd2, [_Z40conv_batch_mean_fwd_nonatomic_f32_kerneljjjjPKfPf_param_5];
	mov.u32 	%r1, %ntid.x;
	mul.lo.s32 	%r2, %r16, %r13;
	sub.s32 	%r3, %r2, %r15;
	mov.u32 	%r4, %tid.x;
	add.s32 	%r5, %r15, %r4;
	div.u32 	%r6, %r5, %r13;
	mov.u32 	%r7, %ctaid.x;
	setp.lt.u32 	%p2, %r7, %r14;
	setp.lt.u32 	%p3, %r6, %r16;
	and.pred  	%p1, %p2, %p3;
	shr.u32 	%r17, %r4, 5;
	add.s32 	%r18, %r17, %r4;
	shl.b32 	%r19, %r18, 2;
	mov.u32 	%r20, _ZZ40conv_batch_mean_fwd_nonatomic_f32_kerneljjjjPKfPfE5cache;
	add.s32 	%r8, %r20, %r19;
	not.pred 	%p4, %p1;
	@%p4 bra 	$L__BB4_2;
	cvta.to.global.u64 	%rd3, %rd1;
	mad.lo.s32 	%r22, %r6, %r14, %r7;
	rem.u32 	%r23, %r5, %r13;
	mad.lo.s32 	%r24, %r22, %r13, %r23;
	mul.wide.u32 	%rd4, %r24, 4;
	add.s64 	%rd5, %rd3, %rd4;
	ld.global.f32 	%f1, [%rd5];
	st.shared.f32 	[%r8], %f1;
	bra.uni 	$L__BB4_3;
$L__BB4_2:
	mov.b32 	%r21, 0;
	st.shared.u32 	[%r8], %r21;
$L__BB4_3:
	bar.sync 	0;
	setp.lt.u32 	%p5, %r1, 2;
	@%p5 bra 	$L__BB4_9;
	min.u32 	%r9, %r1, %r3;
	mov.b32 	%r35, 1;
$L__BB4_5:
	@%p4 bra 	$L__BB4_8;
	shl.b32 	%r26, %r35, 1;
	add.s32 	%r27, %r26, 1023;
	and.b32  	%r29, %r27, %r4;
	setp.ne.s32 	%p7, %r29, 0;
	add.s32 	%r11, %r35, %r4;
	setp.ge.u32 	%p8, %r11, %r9;
	or.pred  	%p9, %p7, %p8;
	@%p9 bra 	$L__BB4_8;
	shr.u32 	%r30, %r11, 5;
	add.s32 	%r31, %r30, %r11;
	shl.b32 	%r32, %r31, 2;
	add.s32 	%r34, %r20, %r32;
	ld.shared.f32 	%f2, [%r34];
	ld.shared.f32 	%f3, [%r8];
	add.f32 	%f4, %f2, %f3;
	st.shared.f32 	[%r8], %f4;
$L__BB4_8:
	bar.sync 	0;
	shl.b32 	%r35, %r35, 1;
	setp.lt.u32 	%p10, %r35, %r1;
	@%p10 bra 	$L__BB4_5;
$L__BB4_9:
	setp.ne.s32 	%p11, %r4, 0;
	or.pred  	%p13, %p11, %p4;
	@%p13 bra 	$L__BB4_11;
	ld.shared.f32 	%f5, [_ZZ40conv_batch_mean_fwd_nonatomic_f32_kerneljjjjPKfPfE5cache];
	cvt.rn.f32.u32 	%f6, %r2;
	div.rn.f32 	%f7, %f5, %f6;
	cvta.to.global.u64 	%rd6, %rd2;
	mul.wide.u32 	%rd7, %r7, 4;
	add.s64 	%rd8, %rd6, %rd7;
	ld.global.f32 	%f8, [%rd8];
	add.f32 	%f9, %f8, %f7;
	st.global.f32 	[%rd8], %f9;
$L__BB4_11:
	ret;

}
	// .globl	_Z39conv_batch_var_fwd_nonatomic_f32_kerneljjjjPKfS0_Pf
.visible .entry _Z39conv_batch_var_fwd_nonatomic_f32_kerneljjjjPKfS0_Pf(
	.param .u32 _Z39conv_batch_var_fwd_nonatomic_f32_kerneljjjjPKfS0_Pf_param_0,
	.param .u32 _Z39conv_batch_var_fwd_nonatomic_f32_kerneljjjjPKfS0_Pf_param_1,
	.param .u32 _Z39conv_batch_var_fwd_nonatomic_f32_kerneljjjjPKfS0_Pf_param_2,
	.param .u32 _Z39conv_batch_var_fwd_nonatomic_f32_kerneljjjjPKfS0_Pf_param_3,
	.param .u64 .ptr .align 1 _Z39conv_batch_var_fwd_nonatomic_f32_kerneljjjjPKfS0_Pf_param_4,
	.param .u64 .ptr .align 1 _Z39conv_batch_var_fwd_nonatomic_f32_kerneljjjjPKfS0_Pf_param_5,
	.param .u64 .ptr .align 1 _Z39conv_batch_var_fwd_nonatomic_f32_kerneljjjjPKfS0_Pf_param_6
)
{
	.reg .pred 	%p<14>;
	.reg .b32 	%r<37>;
	.reg .b32 	%f<13>;
	.reg .b64 	%rd<13>;
	// demoted variable
	.shared .align 4 .b8 _ZZ39conv_batch_var_fwd_nonatomic_f32_kerneljjjjPKfS0_PfE5cache[4224];
	ld.param.u32 	%r15, [_Z39conv_batch_var_fwd_nonatomic_f32_kerneljjjjPKfS0_Pf_param_0];
	ld.param.u32 	%r13, [_Z39conv_batch_var_fwd_nonatomic_f32_kerneljjjjPKfS0_Pf_param_1];
	ld.param.u32 	%r14, [_Z39conv_batch_var_fwd_nonatomic_f32_kerneljjjjPKfS0_Pf_param_2];
	ld.param.u32 	%r16, [_Z39conv_batch_var_fwd_nonatomic_f32_kerneljjjjPKfS0_Pf_param_3];
	ld.param.u64 	%rd1, [_Z39conv_batch_var_fwd_nonatomic_f32_kerneljjjjPKfS0_Pf_param_4];
	ld.param.u64 	%rd2, [_Z39conv_batch_var_fwd_nonatomic_f32_kerneljjjjPKfS0_Pf_param_5];
	ld.param.u64 	%rd3, [_Z39conv_batch_var_fwd_nonatomic_f32_kerneljjjjPKfS0_Pf_param_6];
	mov.u32 	%r1, %ntid.x;
	mul.lo.s32 	%r2, %r16, %r13;
	sub.s32 	%r3, %r2, %r15;
	mov.u32 	%r4, %tid.x;
	add.s32 	%r5, %r15, %r4;
	div.u32 	%r6, %r5, %r13;
	mov.u32 	%r7, %ctaid.x;
	setp.lt.u32 	%p2, %r7, %r14;
	setp.lt.u32 	%p3, %r6, %r16;
	and.pred  	%p1, %p2, %p3;
	shr.u32 	%r17, %r4, 5;
	add.s32 	%r18, %r17, %r4;
	shl.b32 	%r19, %r18, 2;
	mov.u32 	%r20, _ZZ39conv_batch_var_fwd_nonatomic_f32_kerneljjjjPKfS0_PfE5cache;
	add.s32 	%r8, %r20, %r19;
	not.pred 	%p4, %p1;
	@%p4 bra 	$L__BB5_2;
	cvta.to.global.u64 	%rd4, %rd1;
	cvta.to.global.u64 	%rd5, %rd2;
	mad.lo.s32 	%r22, %r6, %r14, %r7;
	rem.u32 	%r23, %r5, %r13;
	mad.lo.s32 	%r24, %r22, %r13, %r23;
	mul.wide.u32 	%rd6, %r24, 4;
	add.s64 	%rd7, %rd4, %rd6;
	ld.global.f32 	%f1, [%rd7];
	mul.wide.u32 	%rd8, %r7, 4;
	add.s64 	%rd9, %rd5, %rd8;
	ld.global.f32 	%f2, [%rd9];
	sub.f32 	%f3, %f1, %f2;
	mul.f32 	%f4, %f3, %f3;
	st.shared.f32 	[%r8], %f4;
	bra.uni 	$L__BB5_3;
$L__BB5_2:
	mov.b32 	%r21, 0;
	st.shared.u32 	[%r8], %r21;
$L__BB5_3:
	bar.sync 	0;
	setp.lt.u32 	%p5, %r1, 2;
	@%p5 bra 	$L__BB5_9;
	min.u32 	%r9, %r1, %r3;
	mov.b32 	%r36, 1;
$L__BB5_5:
	@%p4 bra 	$L__BB5_8;
	shl.b32 	%r26, %r36, 1;
	add.s32 	%r27, %r26, 1023;
	and.b32  	%r29, %r27, %r4;
	setp.ne.s32 	%p7, %r29, 0;
	add.s32 	%r11, %r36, %r4;
	setp.ge.u32 	%p8, %r11, %r9;
	or.pred  	%p9, %p7, %p8;
	@%p9 bra 	$L__BB5_8;
	shr.u32 	%r30, %r11, 5;
	add.s32 	%r31, %r30, %r11;
	shl.b32 	%r32, %r31, 2;
	add.s32 	%r34, %r20, %r32;
	ld.shared.f32 	%f5, [%r34];
	ld.shared.f32 	%f6, [%r8];
	add.f32 	%f7, %f5, %f6;
	st.shared.f32 	[%r8], %f7;
$L__BB5_8:
	bar.sync 	0;
	shl.b32 	%r36, %r36, 1;
	setp.lt.u32 	%p10, %r36, %r1;
	@%p10 bra 	$L__BB5_5;
$L__BB5_9:
	setp.ne.s32 	%p11, %r4, 0;
	or.pred  	%p13, %p11, %p4;
	@%p13 bra 	$L__BB5_11;
	ld.shared.f32 	%f8, [_ZZ39conv_batch_var_fwd_nonatomic_f32_kerneljjjjPKfS0_PfE5cache];
	sub.s32 	%r35, %r2, %r13;
	cvt.rn.f32.u32 	%f9, %r35;
	div.rn.f32 	%f10, %f8, %f9;
	cvta.to.global.u64 	%rd10, %rd3;
	mul.wide.u32 	%rd11, %r7, 4;
	add.s64 	%rd12, %rd10, %rd11;
	ld.global.f32 	%f11, [%rd12];
	add.f32 	%f12, %f11, %f10;
	st.global.f32 	[%rd12], %f12;
$L__BB5_11:
	ret;

}
	// .globl	_Z31conv_batch_stats_bwd_f32_kerneljjjPKfS0_S0_S0_fPf
.visible .entry _Z31conv_batch_stats_bwd_f32_kerneljjjPKfS0_S0_S0_fPf(
	.param .u32 _Z31conv_batch_stats_bwd_f32_kerneljjjPKfS0_S0_S0_fPf_param_0,
	.param .u32 _Z31conv_batch_stats_bwd_f32_kerneljjjPKfS0_S0_S0_fPf_param_1,
	.param .u32 _Z31conv_batch_stats_bwd_f32_kerneljjjPKfS0_S0_S0_fPf_param_2,
	.param .u64 .ptr .align 1 _Z31conv_batch_stats_bwd_f32_kerneljjjPKfS0_S0_S0_fPf_param_3,
	.param .u64 .ptr .align 1 _Z31conv_batch_stats_bwd_f32_kerneljjjPKfS0_S0_S0_fPf_param_4,
	.param .u64 .ptr .align 1 _Z31conv_batch_stats_bwd_f32_kerneljjjPKfS0_S0_S0_fPf_param_5,
	.param .u64 .ptr .align 1 _Z31conv_batch_stats_bwd_f32_kerneljjjPKfS0_S0_S0_fPf_param_6,
	.param .f32 _Z31conv_batch_stats_bwd_f32_kerneljjjPKfS0_S0_S0_fPf_param_7,
	.param .u64 .ptr .align 1 _Z31conv_batch_stats_bwd_f32_kerneljjjPKfS0_S0_S0_fPf_param_8
)
{
	.reg .pred 	%p<2>;
	.reg .b32 	%r<14>;
	.reg .b32 	%f<15>;
	.reg .b64 	%rd<18>;

	ld.param.u32 	%r3, [_Z31conv_batch_stats_bwd_f32_kerneljjjPKfS0_S0_S0_fPf_param_0];
	ld.param.u32 	%r5, [_Z31conv_batch_stats_bwd_f32_kerneljjjPKfS0_S0_S0_fPf_param_1];
	ld.param.u32 	%r4, [_Z31conv_batch_stats_bwd_f32_kerneljjjPKfS0_S0_S0_fPf_param_2];
	ld.param.u64 	%rd1, [_Z31conv_batch_stats_bwd_f32_kerneljjjPKfS0_S0_S0_fPf_param_3];
	ld.param.u64 	%rd2, [_Z31conv_batch_stats_bwd_f32_kerneljjjPKfS0_S0_S0_fPf_param_4];
	ld.param.u64 	%rd3, [_Z31conv_batch_stats_bwd_f32_kerneljjjPKfS0_S0_S0_fPf_param_5];
	ld.param.u64 	%rd4, [_Z31conv_batch_stats_bwd_f32_kerneljjjPKfS0_S0_S0_fPf_param_6];
	ld.param.u64 	%rd5, [_Z31conv_batch_stats_bwd_f32_kerneljjjPKfS0_S0_S0_fPf_param_8];
	mov.u32 	%r6, %tid.x;
	mov.u32 	%r7, %ntid.x;
	mov.u32 	%r8, %ctaid.x;
	mad.lo.s32 	%r1, %r7, %r8, %r6;
	div.u32 	%r9, %r1, %r3;
	div.u32 	%r10, %r9, %r5;
	mul.lo.s32 	%r11, %r10, %r5;
	sub.s32 	%r2, %r9, %r11;
	setp.ge.u32 	%p1, %r10, %r4;
	@%p1 bra 	$L__BB6_2;
	cvta.to.global.u64 	%rd6, %rd3;
	cvta.to.global.u64 	%rd7, %rd4;
	cvta.to.global.u64 	%rd8, %rd1;
	cvta.to.global.u64 	%rd9, %rd2;
	cvta.to.global.u64 	%rd10, %rd5;
	mul.wide.u32 	%rd11, %r2, 4;
	add.s64 	%rd12, %rd6, %rd11;
	ld.global.f32 	%f1, [%rd12];
	mul.lo.s32 	%r12, %r4, %r3;
	cvt.rn.f32.u32 	%f2, %r12;
	div.rn.f32 	%f3, %f1, %f2;
	add.s64 	%rd13, %rd7, %rd11;
	ld.global.f32 	%f4, [%rd13];
	add.f32 	%f5, %f4, %f4;
	mul.wide.u32 	%rd14, %r1, 4;
	add.s64 	%rd15, %rd8, %rd14;
	ld.global.f32 	%f6, [%rd15];
	add.s64 	%rd16, %rd9, %rd11;
	ld.global.f32 	%f7, [%rd16];
	sub.f32 	%f8, %f6, %f7;
	mul.f32 	%f9, %f5, %f8;
	sub.s32 	%r13, %r12, %r3;
	cvt.rn.f32.u32 	%f10, %r13;
	div.rn.f32 	%f11, %f9, %f10;
	add.f32 	%f12, %f3, %f11;
	add.s64 	%rd17, %rd10, %rd14;
	ld.global.f32 	%f13, [%rd17];
	add.f32 	%f14, %f13, %f12;
	st.global.f32 	[%rd17], %f14;
$L__BB6_2:
	ret;

}


// ===== COMPILED SASS (sm_100) =====

	.target	sm_100

	.elftype	@"ET_EXEC"


//--------------------- .note.nv.tkinfo           --------------------------
	.section	.note.nv.tkinfo,"",@"SHT_NOTE"
	.sectionflags	@"SHF_NOTE_NV_TKINFO"
	.tkinfo
        /*0018*/ 	.word	0x00000002
        /*0030*/ 	.string	""
        /*0030*/ 	.string	"ptxas"
        /*0030*/ 	.string	"Cuda compilation tools, release 13.0, V13.0.88"
        /*0030*/ 	.string	"Build cuda_13.0.r13.0/compiler.36424714_0"
        /*0030*/ 	.string	"-arch sm_100 -m 64 "



//--------------------- .note.nv.cuinfo           --------------------------
	.section	.note.nv.cuinfo,"",@"SHT_NOTE"
	.sectionflags	@"SHF_NOTE_NV_CUINFO"
        /*0018*/ 	.short	0x0002
        /*001a*/ 	.short	0x0064
        /*001c*/ 	.short	0x0082
	.zero		2


//--------------------- .nv.info                  --------------------------
	.section	.nv.info,"",@"SHT_CUDA_INFO"
	.align	4


	//----- nvinfo : EIATTR_REGCOUNT
	.align		4
        /*0000*/ 	.byte	0x04, 0x2f
        /*0002*/ 	.short	(.L_1 - .L_0)
	.align		4
.L_0:
        /*0004*/ 	.word	index@(_Z43conv_diag_affine_white_var_fwd_batch_kerneljjjPKfS0_S0_fPf)
        /*0008*/ 	.word	0x00000010


	//----- nvinfo : EIATTR_FRAME_SIZE
	.align		4
.L_1:
        /*000c*/ 	.byte	0x04, 0x11
        /*000e*/ 	.short	(.L_3 - .L_2)
	.align		4
.L_2:
        /*0010*/ 	.word	index@(_Z43conv_diag_affine_white_var_fwd_batch_kerneljjjPKfS0_S0_fPf)
        /*0014*/ 	.word	0x00000000


	//----- nvinfo : EIATTR_REGCOUNT
	.align		4
.L_3:
        /*0018*/ 	.byte	0x04, 0x2f
        /*001a*/ 	.short	(.L_5 - .L_4)
	.align		4
.L_4:
        /*001c*/ 	.word	index@(_Z43conv_normalize_var_bwd_nonatomic_f32_kerneljjjjPKfS0_S0_S0_fPf)
        /*0020*/ 	.word	0x00000012


	//----- nvinfo : EIATTR_FRAME_SIZE
	.align		4
.L_5:
        /*0024*/ 	.byte	0x04, 0x11
        /*0026*/ 	.short	(.L_7 - .L_6)
	.align		4
.L_6:
        /*0028*/ 	.word	index@($__internal_4_$__cuda_sm3x_div_rn_noftz_f32_slowpath)
        /*002c*/ 	.word	0x00000000


	//----- nvinfo : EIATTR_FRAME_SIZE
	.align		4
.L_7:
        /*0030*/ 	.byte	0x04, 0x11
        /*0032*/ 	.short	(.L_9 - .L_8)
	.align		4
.L_8:
        /*0034*/ 	.word	index@(_Z43conv_normalize_var_bwd_nonatomic_f32_kerneljjjjPKfS0_S0_S0_fPf)
        /*0038*/ 	.word	0x00000000


	//----- nvinfo : EIATTR_REGCOUNT
	.align		4
.L_9:
        /*003c*/ 	.byte	0x04, 0x2f
        /*003e*/ 	.short	(.L_11 - .L_10)
	.align		4
.L_10:
        /*0040*/ 	.word	index@(_Z44conv_normalize_mean_bwd_nonatomic_f32_kerneljjjjPKfS0_S0_S0_S0_fPf)
        /*0044*/ 	.word	0x00000014


	//----- nvinfo : EIATTR_FRAME_SIZE
	.align		4
.L_11:
        /*0048*/ 	.byte	0x04, 0x11
        /*004a*/ 	.short	(.L_13 - .L_12)
	.align		4
.L_12:
        /*004c*/ 	.word	index@($__internal_3_$__cuda_sm3x_div_rn_noftz_f32_slowpath)
        /*0050*/ 	.word	0x00000000


	//----- nvinfo : EIATTR_FRAME_SIZE
	.align		4
.L_13:
        /*0054*/ 	.byte	0x04, 0x11
        /*0056*/ 	.short	(.L_15 - .L_14)
	.align		4
.L_14:
        /*0058*/ 	.word	index@(_Z44conv_normalize_mean_bwd_nonatomic_f32_kerneljjjjPKfS0_S0_S0_S0_fPf)
        /*005c*/ 	.word	0x00000000


	//----- nvinfo : EIATTR_REGCOUNT
	.align		4
.L_15:
        /*0060*/ 	.byte	0x04, 0x2f
        /*0062*/ 	.short	(.L_17 - .L_16)
	.align		4
.L_16:
        /*0064*/ 	.word	index@(_Z41conv_normalize_x_bwd_nonatomic_f32_kerneljjjPKfS0_fPf)
        /*0068*/ 	.word	0x0000000c


	//----- nvinfo : EIATTR_FRAME_SIZE
	.align		4
.L_17:
        /*006c*/ 	.byte	0x04, 0x11
        /*006e*/ 	.short	(.L_19 - .L_18)
	.align		4
.L_18:
        /*0070*/ 	.word	index@(_Z41conv_normalize_x_bwd_nonatomic_f32_kerneljjjPKfS0_fPf)
        /*0074*/ 	.word	0x00000000


	//----- nvinfo : EIATTR_REGCOUNT
	.align		4
.L_19:
        /*0078*/ 	.byte	0x04, 0x2f
        /*007a*/ 	.short	(.L_21 - .L_20)
	.align		4
.L_20:
        /*007c*/ 	.word	index@(_Z40conv_batch_mean_fwd_nonatomic_f32_kerneljjjjPKfPf)
        /*0080*/ 	.word	0x00000010


	//----- nvinfo : EIATTR_FRAME_SIZE
	.align		4
.L_21:
        /*0084*/ 	.byte	0x04, 0x11
        /*0086*/ 	.short	(.L_23 - .L_22)
	.align		4
.L_22:
        /*0088*/ 	.word	index@($__internal_2_$__cuda_sm3x_div_rn_noftz_f32_slowpath)
        /*008c*/ 	.word	0x00000000


	//----- nvinfo : EIATTR_FRAME_SIZE
	.align		4
.L_23:
        /*0090*/ 	.byte	0x04, 0x11
        /*0092*/ 	.short	(.L_25 - .L_24)
	.align		4
.L_24:
        /*0094*/ 	.word	index@(_Z40conv_batch_mean_fwd_nonatomic_f32_kerneljjjjPKfPf)
        /*0098*/ 	.word	0x00000000


	//----- nvinfo : EIATTR_REGCOUNT
	.align		4
.L_25:
        /*009c*/ 	.byte	0x04, 0x2f
        /*009e*/ 	.short	(.L_27 - .L_26)
	.align		4
.L_26:
        /*00a0*/ 	.word	index@(_Z39conv_batch_var_fwd_nonatomic_f32_kerneljjjjPKfS0_Pf)
        /*00a4*/ 	.word	0x00000010


	//----- nvinfo : EIATTR_FRAME_SIZE
	.align		4
.L_27:
        /*00a8*/ 	.byte	0x04, 0x11
        /*00aa*/ 	.short	(.L_29 - .L_28)
	.align		4
.L_28:
        /*00ac*/ 	.word	index@($__internal_1_$__cuda_sm3x_div_rn_noftz_f32_slowpath)
        /*00b0*/ 	.word	0x00000000


	//----- nvinfo : EIATTR_FRAME_SIZE
	.align		4
.L_29:
        /*00b4*/ 	.byte	0x04, 0x11
        /*00b6*/ 	.short	(.L_31 - .L_30)
	.align		4
.L_30:
        /*00b8*/ 	.word	index@(_Z39conv_batch_var_fwd_nonatomic_f32_kerneljjjjPKfS0_Pf)
        /*00bc*/ 	.word	0x00000000


	//----- nvinfo : EIATTR_REGCOUNT
	.align		4
.L_31:
        /*00c0*/ 	.byte	0x04, 0x2f
        /*00c2*/ 	.short	(.L_33 - .L_32)
	.align		4
.L_32:
        /*00c4*/ 	.word	index@(_Z31conv_batch_stats_bwd_f32_kerneljjjPKfS0_S0_S0_fPf)
        /*00c8*/ 	.word	0x00000012


	//----- nvinfo : EIATTR_FRAME_SIZE
	.align		4
.L_33:
        /*00cc*/ 	.byte	0x04, 0x11
        /*00ce*/ 	.short	(.L_35 - .L_34)
	.align		4
.L_34:
        /*00d0*/ 	.word	index@($__internal_0_$__cuda_sm3x_div_rn_noftz_f32_slowpath)
        /*00d4*/ 	.word	0x00000000


	//----- nvinfo : EIATTR_FRAME_SIZE
	.align		4
.L_35:
        /*00d8*/ 	.byte	0x04, 0x11
        /*00da*/ 	.short	(.L_37 - .L_36)
	.align		4
.L_36:
        /*00dc*/ 	.word	index@(_Z31conv_batch_stats_bwd_f32_kerneljjjPKfS0_S0_S0_fPf)
        /*00e0*/ 	.word	0x00000000


	//----- nvinfo : EIATTR_MIN_STACK_SIZE
	.align		4
.L_37:
        /*00e4*/ 	.byte	0x04, 0x12
        /*00e6*/ 	.short	(.L_39 - .L_38)
	.align		4
.L_38:
        /*00e8*/ 	.word	index@(_Z31conv_batch_stats_bwd_f32_kerneljjjPKfS0_S0_S0_fPf)
        /*00ec*/ 	.word	0x00000000


	//----- nvinfo : EIATTR_MIN_STACK_SIZE
	.align		4
.L_39:
        /*00f0*/ 	.byte	0x04, 0x12
        /*00f2*/ 	.short	(.L_41 - .L_40)
	.align		4
.L_40:
        /*00f4*/ 	.word	index@(_Z39conv_batch_var_fwd_nonatomic_f32_kerneljjjjPKfS0_Pf)
        /*00f8*/ 	.word	0x00000000


	//----- nvinfo : EIATTR_MIN_STACK_SIZE
	.align		4
.L_41:
        /*00fc*/ 	.byte	0x04, 0x12
        /*00fe*/ 	.short	(.L_43 - .L_42)
	.align		4
.L_42:
        /*0100*/ 	.word	index@(_Z40conv_batch_mean_fwd_nonatomic_f32_kerneljjjjPKfPf)
        /*0104*/ 	.word	0x00000000


	//----- nvinfo : EIATTR_MIN_STACK_SIZE
	.align		4
.L_43:
        /*0108*/ 	.byte	0x04, 0x12
        /*010a*/ 	.short	(.L_45 - .L_44)
	.align		4
.L_44:
        /*010c*/ 	.word	index@(_Z41conv_normalize_x_bwd_nonatomic_f32_kerneljjjPKfS0_fPf)
        /*0110*/ 	.word	0x00000000


	//----- nvinfo : EIATTR_MIN_STACK_SIZE
	.align		4
.L_45:
        /*0114*/ 	.byte	0x04, 0x12
        /*0116*/ 	.short	(.L_47 - .L_46)
	.align		4
.L_46:
        /*0118*/ 	.word	index@(_Z44conv_normalize_mean_bwd_nonatomic_f32_kerneljjjjPKfS0_S0_S0_S0_fPf)
        /*011c*/ 	.word	0x00000000


	//----- nvinfo : EIATTR_MIN_STACK_SIZE
	.align		4
.L_47:
        /*0120*/ 	.byte	0x04, 0x12
        /*0122*/ 	.short	(.L_49 - .L_48)
	.align		4
.L_48:
        /*0124*/ 	.word	index@(_Z43conv_normalize_var_bwd_nonatomic_f32_kerneljjjjPKfS0_S0_S0_fPf)
        /*0128*/ 	.word	0x00000000


	//----- nvinfo : EIATTR_MIN_STACK_SIZE
	.align		4
.L_49:
        /*012c*/ 	.byte	0x04, 0x12
        /*012e*/ 	.short	(.L_51 - .L_50)
	.align		4
.L_50:
        /*0130*/ 	.word	index@(_Z43conv_diag_affine_white_var_fwd_batch_kerneljjjPKfS0_S0_fPf)
        /*0134*/ 	.word	0x00000000
.L_51:


//--------------------- .nv.compat                --------------------------
	.section	.nv.compat,"",@"SHT_CUDA_COMPAT_INFO"
	.align	4
        /*0000*/ 	.byte	0x02, 0x09, 0x00, 0x00, 0x02, 0x02, 0x01, 0x00, 0x02, 0x05, 0x05, 0x00, 0x03, 0x07, 0x01, 0x01
        /*0010*/ 	.byte	0x02, 0x03, 0x00, 0x00, 0x02, 0x06, 0x01, 0x00, 0x04, 0x0b, 0x08, 0x00, 0x01, 0x00, 0x00, 0x00
        /*0020*/ 	.byte	0x00, 0x00, 0x00, 0x00


//--------------------- .nv.info._Z31conv_batch_stats_bwd_f32_kerneljjjPKfS0_S0_S0_fPf --------------------------
	.section	.nv.info._Z31conv_batch_stats_bwd_f32_kerneljjjPKfS0_S0_S0_fPf,"",@"SHT_CUDA_INFO"
	.sectionflags	@""
	.align	4


	//----- nvinfo : EIATTR_CUDA_API_VERSION
	.align		4
        /*0000*/ 	.byte	0x04, 0x37
        /*0002*/ 	.short	(.L_53 - .L_52)
.L_52:
        /*0004*/ 	.word	0x00000082


	//----- nvinfo : EIATTR_KPARAM_INFO
	.align		4
.L_53:
        /*0008*/ 	.byte	0x04, 0x17
        /*000a*/ 	.short	(.L_55 - .L_54)
.L_54:
        /*000c*/ 	.word	0x00000000
        /*0010*/ 	.short	0x0008
        /*0012*/ 	.short	0x0038
        /*0014*/ 	.byte	0x00, 0xf5, 0x21, 0x00


	//----- nvinfo : EIATTR_KPARAM_INFO
	.align		4
.L_55:
        /*0018*/ 	.byte	0x04, 0x17
        /*001a*/ 	.short	(.L_57 - .L_56)
.L_56:
        /*001c*/ 	.word	0x00000000
        /*0020*/ 	.short	0x0007
        /*0022*/ 	.short	0x0030
        /*0024*/ 	.byte	0x00, 0xf0, 0x11, 0x00


	//----- nvinfo : EIATTR_KPARAM_INFO
	.align		4
.L_57:
        /*0028*/ 	.byte	0x04, 0x17
        /*002a*/ 	.short	(.L_59 - .L_58)
.L_58:
        /*002c*/ 	.word	0x00000000
        /*0030*/ 	.short	0x0006
        /*0032*/ 	.short	0x0028
        /*0034*/ 	.byte	0x00, 0xf5, 0x21, 0x00


	//----- nvinfo : EIATTR_KPARAM_INFO
	.align		4
.L_59:
        /*0038*/ 	.byte	0x04, 0x17
        /*003a*/ 	.short	(.L_61 - .L_60)
.L_60:
        /*003c*/ 	.word	0x00000000
        /*0040*/ 	.short	0x0005
        /*0042*/ 	.short	0x0020
        /*0044*/ 	.byte	0x00, 0xf5, 0x21, 0x00


	//----- nvinfo : EIATTR_KPARAM_INFO
	.align		4
.L_61:
        /*0048*/ 	.byte	0x04, 0x17
        /*004a*/ 	.short	(.L_63 - .L_62)
.L_62:
        /*004c*/ 	.word	0x00000000
        /*0050*/ 	.short	0x0004
        /*0052*/ 	.short	0x0018
        /*0054*/ 	.byte	0x00, 0xf5, 0x21, 0x00


	//----- nvinfo : EIATTR_KPARAM_INFO
	.align		4
.L_63:
        /*0058*/ 	.byte	0x04, 0x17
        /*005a*/ 	.short	(.L_65 - .L_64)
.L_64:
        /*005c*/ 	.word	0x00000000
        /*0060*/ 	.short	0x0003
        /*0062*/ 	.short	0x0010
        /*0064*/ 	.byte	0x00, 0xf5, 0x21, 0x00


	//----- nvinfo : EIATTR_KPARAM_INFO
	.align		4
.L_65:
        /*0068*/ 	.byte	0x04, 0x17
        /*006a*/ 	.short	(.L_67 - .L_66)
.L_66:
        /*006c*/ 	.word	0x00000000
        /*0070*/ 	.short	0x0002
        /*0072*/ 	.short	0x0008
        /*0074*/ 	.byte	0x00, 0xf0, 0x11, 0x00


	//----- nvinfo : EIATTR_KPARAM_INFO
	.align		4
.L_67:
        /*0078*/ 	.byte	0x04, 0x17
        /*007a*/ 	.short	(.L_69 - .L_68)
.L_68:
        /*007c*/ 	.word	0x00000000
        /*0080*/ 	.short	0x0001
        /*0082*/ 	.short	0x0004
        /*0084*/ 	.byte	0x00, 0xf0, 0x11, 0x00


	//----- nvinfo : EIATTR_KPARAM_INFO
	.align		4
.L_69:
        /*0088*/ 	.byte	0x04, 0x17
        /*008a*/ 	.short	(.L_71 - .L_70)
.L_70:
        /*008c*/ 	.word	0x00000000
        /*0090*/ 	.short	0x0000
        /*0092*/ 	.short	0x0000
        /*0094*/ 	.byte	0x00, 0xf0, 0x11, 0x00


	//----- nvinfo : EIATTR_SPARSE_MMA_MASK
	.align		4
.L_71:
        /*0098*/ 	.byte	0x03, 0x50
        /*009a*/ 	.short	0x0000


	//----- nvinfo : EIATTR_MAXREG_COUNT
	.align		4
        /*009c*/ 	.byte	0x03, 0x1b
        /*009e*/ 	.short	0x00ff


	//----- nvinfo : EIATTR_MERCURY_ISA_VERSION
	.align		4
        /*00a0*/ 	.byte	0x03, 0x5f
        /*00a2*/ 	.short	0x0101


	//----- nvinfo : EIATTR_VRC_CTA_INIT_COUNT
	.align		4
        /*00a4*/ 	.byte	0x02, 0x4a
	.zero		1
	.zero		1


	//----- nvinfo : EIATTR_EXIT_INSTR_OFFSETS
	.align		4
        /*00a8*/ 	.byte	0x04, 0x1c
        /*00aa*/ 	.short	(.L_73 - .L_72)


	//   ....[0]....
.L_72:
        /*00ac*/ 	.word	0x000002e0


	//   ....[1]....
        /*00b0*/ 	.word	0x00000650


	//----- nvinfo : EIATTR_CRS_STACK_SIZE
	.align		4
.L_73:
        /*00b4*/ 	.byte	0x04, 0x1e
        /*00b6*/ 	.short	(.L_75 - .L_74)
.L_74:
        /*00b8*/ 	.word	0x00000000


	//----- nvinfo : EIATTR_CBANK_PARAM_SIZE
	.align		4
.L_75:
        /*00bc*/ 	.byte	0x03, 0x19
        /*00be*/ 	.short	0x0040


	//----- nvinfo : EIATTR_PARAM_CBANK
	.align		4
        /*00c0*/ 	.byte	0x04, 0x0a
        /*00c2*/ 	.short	(.L_77 - .L_76)
	.align		4
.L_76:
        /*00c4*/ 	.word	index@(.nv.constant0._Z31conv_batch_stats_bwd_f32_kerneljjjPKfS0_S0_S0_fPf)
        /*00c8*/ 	.short	0x0380
        /*00ca*/ 	.short	0x0040


	//----- nvinfo : EIATTR_SW_WAR
	.align		4
.L_77:
        /*00cc*/ 	.byte	0x04, 0x36
        /*00ce*/ 	.short	(.L_79 - .L_78)
.L_78:
        /*00d0*/ 	.word	0x00000008
.L_79:


//--------------------- .nv.info._Z39conv_batch_var_fwd_nonatomic_f32_kerneljjjjPKfS0_Pf --------------------------
	.section	.nv.info._Z39conv_batch_var_fwd_nonatomic_f32_kerneljjjjPKfS0_Pf,"",@"SHT_CUDA_INFO"
	.sectionflags	@""
	.align	4


	//----- nvinfo : EIATTR_CUDA_API_VERSION
	.align		4
        /*0000*/ 	.byte	0x04, 0x37
        /*0002*/ 	.short	(.L_81 - .L_80)
.L_80:
        /*0004*/ 	.word	0x00000082


	//----- nvinfo : EIATTR_KPARAM_INFO
	.align		4
.L_81:
        /*0008*/ 	.byte	0x04, 0x17
        /*000a*/ 	.short	(.L_83 - .L_82)
.L_82:
        /*000c*/ 	.word	0x00000000
        /*0010*/ 	.short	0x0006
        /*0012*/ 	.short	0x0020
        /*0014*/ 	.byte	0x00, 0xf5, 0x21, 0x00


	//----- nvinfo : EIATTR_KPARAM_INFO
	.align		4
.L_83:
        /*0018*/ 	.byte	0x04, 0x17
        /*001a*/ 	.short	(.L_85 - .L_84)
.L_84:
        /*001c*/ 	.word	0x00000000
        /*0020*/ 	.short	0x0005
        /*0022*/ 	.short	0x0018
        /*0024*/ 	.byte	0x00, 0xf5, 0x21, 0x00


	//----- nvinfo : EIATTR_KPARAM_INFO
	.align		4
.L_85:
        /*0028*/ 	.byte	0x04, 0x17
        /*002a*/ 	.short	(.L_87 - .L_86)
.L_86:
        /*002c*/ 	.word	0x00000000
        /*0030*/ 	.short	0x0004
        /*0032*/ 	.short	0x0010
        /*0034*/ 	.byte	0x00, 0xf5, 0x21, 0x00


	//----- nvinfo : EIATTR_KPARAM_INFO
	.align		4
.L_87:
        /*0038*/ 	.byte	0x04, 0x17
        /*003a*/ 	.short	(.L_89 - .L_88)
.L_88:
        /*003c*/ 	.word	0x00000000
        /*0040*/ 	.short	0x0003
        /*0042*/ 	.short	0x000c
        /*0044*/ 	.byte	0x00, 0xf0, 0x11, 0x00


	//----- nvinfo : EIATTR_KPARAM_INFO
	.align		4
.L_89:
        /*0048*/ 	.byte	0x04, 0x17
        /*004a*/ 	.short	(.L_91 - .L_90)
.L_90:
        /*004c*/ 	.word	0x00000000
        /*0050*/ 	.short	0x0002
        /*0052*/ 	.short	0x0008
        /*0054*/ 	.byte	0x00, 0xf0, 0x11, 0x00


	//----- nvinfo : EIATTR_KPARAM_INFO
	.align		4
.L_91:
        /*0058*/ 	.byte	0x04, 0x17
        /*005a*/ 	.short	(.L_93 - .L_92)
.L_92:
        /*005c*/ 	.word	0x00000000
        /*0060*/ 	.short	0x0001
        /*0062*/ 	.short	0x0004
        /*0064*/ 	.byte	0x00, 0xf0, 0x11, 0x00


	//----- nvinfo : EIATTR_KPARAM_INFO
	.align		4
.L_93:
        /*0068*/ 	.byte	0x04, 0x17
        /*006a*/ 	.short	(.L_95 - .L_94)
.L_94:
        /*006c*/ 	.word	0x00000000
        /*0070*/ 	.short	0x0000
        /*0072*/ 	.short	0x0000
        /*0074*/ 	.byte	0x00, 0xf0, 0x11, 0x00


	//----- nvinfo : EIATTR_SPARSE_MMA_MASK
	.align		4
.L_95:
        /*0078*/ 	.byte	0x03, 0x50
        /*007a*/ 	.short	0x0000


	//----- nvinfo : EIATTR_MAXREG_COUNT
	.align		4
        /*007c*/ 	.byte	0x03, 0x1b
        /*007e*/ 	.short	0x00ff


	//----- nvinfo : EIATTR_NUM_BARRIERS
	.align		4
        /*0080*/ 	.byte	0x02, 0x4c
        /*0082*/ 	.byte	0x01
	.zero		1


	//----- nvinfo : EIATTR_MERCURY_ISA_VERSION
	.align		4
        /*0084*/ 	.byte	0x03, 0x5f
        /*0086*/ 	.short	0x0101


	//----- nvinfo : EIATTR_VRC_CTA_INIT_COUNT
	.align		4
        /*0088*/ 	.byte	0x02, 0x4a
	.zero		1
	.zero		1


	//----- nvinfo : EIATTR_EXIT_INSTR_OFFSETS
	.align		4
        /*008c*/ 	.byte	0x04, 0x1c
        /*008e*/ 	.short	(.L_97 - .L_96)


	//   ....[0]....
.L_96:
        /*0090*/ 	.word	0x00000490


	//   ....[1]....
        /*0094*/ 	.word	0x00000620


	//----- nvinfo : EIATTR_CRS_STACK_SIZE
	.align		4
.L_97:
        /*0098*/ 	.byte	0x04, 0x1e
        /*009a*/ 	.short	(.L_99 - .L_98)
.L_98:
        /*009c*/ 	.word	0x00000000


	//----- nvinfo : EIATTR_CBANK_PARAM_SIZE
	.align		4
.L_99:
        /*00a0*/ 	.byte	0x03, 0x19
        /*00a2*/ 	.short	0x0028


	//----- nvinfo : EIATTR_PARAM_CBANK
	.align		4
        /*00a4*/ 	.byte	0x04, 0x0a
        /*00a6*/ 	.short	(.L_101 - .L_100)
	.align		4
.L_100:
        /*00a8*/ 	.word	index@(.nv.constant0._Z39conv_batch_var_fwd_nonatomic_f32_kerneljjjjPKfS0_Pf)
        /*00ac*/ 	.short	0x0380
        /*00ae*/ 	.short	0x0028


	//----- nvinfo : EIATTR_SW_WAR
	.align		4
.L_101:
        /*00b0*/ 	.byte	0x04, 0x36
        /*00b2*/ 	.short	(.L_103 - .L_102)
.L_102:
        /*00b4*/ 	.word	0x00000008
.L_103:


//--------------------- .nv.info._Z40conv_batch_mean_fwd_nonatomic_f32_kerneljjjjPKfPf --------------------------
	.section	.nv.info._Z40conv_batch_mean_fwd_nonatomic_f32_kerneljjjjPKfPf,"",@"SHT_CUDA_INFO"
	.sectionflags	@""
	.align	4


	//----- nvinfo : EIATTR_CUDA_API_VERSION
	.align		4
        /*0000*/ 	.byte	0x04, 0x37
        /*0002*/ 	.short	(.L_105 - .L_104)
.L_104:
        /*0004*/ 	.word	0x00000082


	//----- nvinfo : EIATTR_KPARAM_INFO
	.align		4
.L_105:
        /*0008*/ 	.byte	0x04, 0x17
        /*000a*/ 	.short	(.L_107 - .L_106)
.L_106:
        /*000c*/ 	.word	0x00000000
        /*0010*/ 	.short	0x0005
        /*0012*/ 	.short	0x0018
        /*0014*/ 	.byte	0x00, 0xf5, 0x21, 0x00


	//----- nvinfo : EIATTR_KPARAM_INFO
	.align		4
.L_107:
        /*0018*/ 	.byte	0x04, 0x17
        /*001a*/ 	.short	(.L_109 - .L_108)
.L_108:
        /*001c*/ 	.word	0x00000000
        /*0020*/ 	.short	0x0004
        /*0022*/ 	.short	0x0010
        /*0024*/ 	.byte	0x00, 0xf5, 0x21, 0x00


	//----- nvinfo : EIATTR_KPARAM_INFO
	.align		4
.L_109:
        /*0028*/ 	.byte	0x04, 0x17
        /*002a*/ 	.short	(.L_111 - .L_110)
.L_110:
        /*002c*/ 	.word	0x00000000
        /*0030*/ 	.short	0x0003
        /*0032*/ 	.short	0x000c
        /*0034*/ 	.byte	0x00, 0xf0, 0x11, 0x00


	//----- nvinfo : EIATTR_KPARAM_INFO
	.align		4
.L_111:
        /*0038*/ 	.byte	0x04, 0x17
        /*003a*/ 	.short	(.L_113 - .L_112)
.L_112:
        /*003c*/ 	.word	0x00000000
        /*0040*/ 	.short	0x0002
        /*0042*/ 	.short	0x0008
        /*0044*/ 	.byte	0x00, 0xf0, 0x11, 0x00


	//----- nvinfo : EIATTR_KPARAM_INFO
	.align		4
.L_113:
        /*0048*/ 	.byte	0x04, 0x17
        /*004a*/ 	.short	(.L_115 - .L_114)
.L_114:
        /*004c*/ 	.word	0x00000000
        /*0050*/ 	.short	0x0001
        /*0052*/ 	.short	0x0004
        /*0054*/ 	.byte	0x00, 0xf0, 0x11, 0x00


	//----- nvinfo : EIATTR_KPARAM_INFO
	.align		4
.L_115:
        /*0058*/ 	.byte	0x04, 0x17
        /*005a*/ 	.short	(.L_117 - .L_116)
.L_116:
        /*005c*/ 	.word	0x00000000
        /*0060*/ 	.short	0x0000
        /*0062*/ 	.short	0x0000
        /*0064*/ 	.byte	0x00, 0xf0, 0x11, 0x00


	//----- nvinfo : EIATTR_SPARSE_MMA_MASK
	.align		4
.L_117:
        /*0068*/ 	.byte	0x03, 0x50
        /*006a*/ 	.short	0x0000


	//----- nvinfo : EIATTR_MAXREG_COUNT
	.align		4
        /*006c*/ 	.byte	0x03, 0x1b
        /*006e*/ 	.short	0x00ff


	//----- nvinfo : EIATTR_NUM_BARRIERS
	.align		4
        /*0070*/ 	.byte	0x02, 0x4c
        /*0072*/ 	.byte	0x01
	.zero		1


	//----- nvinfo : EIATTR_MERCURY_ISA_VERSION
	.align		4
        /*0074*/ 	.byte	0x03, 0x5f
        /*0076*/ 	.short	0x0101


	//----- nvinfo : EIATTR_VRC_CTA_INIT_COUNT
	.align		4
        /*0078*/ 	.byte	0x02, 0x4a
	.zero		1
	.zero		1


	//----- nvinfo : EIATTR_EXIT_INSTR_OFFSETS
	.align		4
        /*007c*/ 	.byte	0x04, 0x1c
        /*007e*/ 	.short	(.L_119 - .L_118)


	//   ....[0]....
.L_118:
        /*0080*/ 	.word	0x00000450


	//   ....[1]....
        /*0084*/ 	.word	0x000005b0


	//----- nvinfo : EIATTR_CRS_STACK_SIZE
	.align		4
.L_119:
        /*0088*/ 	.byte	0x04, 0x1e
        /*008a*/ 	.short	(.L_121 - .L_120)
.L_120:
        /*008c*/ 	.word	0x00000000


	//----- nvinfo : EIATTR_CBANK_PARAM_SIZE
	.align		4
.L_121:
        /*0090*/ 	.byte	0x03, 0x19
        /*0092*/ 	.short	0x0020


	//----- nvinfo : EIATTR_PARAM_CBANK
	.align		4
        /*0094*/ 	.byte	0x04, 0x0a
        /*0096*/ 	.short	(.L_123 - .L_122)
	.align		4
.L_122:
        /*0098*/ 	.word	index@(.nv.constant0._Z40conv_batch_mean_fwd_nonatomic_f32_kerneljjjjPKfPf)
        /*009c*/ 	.short	0x0380
        /*009e*/ 	.short	0x0020


	//----- nvinfo : EIATTR_SW_WAR
	.align		4
.L_123:
        /*00a0*/ 	.byte	0x04, 0x36
        /*00a2*/ 	.short	(.L_125 - .L_124)
.L_124:
        /*00a4*/ 	.word	0x00000008
.L_125:


//--------------------- .nv.info._Z41conv_normalize_x_bwd_nonatomic_f32_kerneljjjPKfS0_fPf --------------------------
	.section	.nv.info._Z41conv_normalize_x_bwd_nonatomic_f32_kerneljjjPKfS0_fPf,"",@"SHT_CUDA_INFO"
	.sectionflags	@""
	.align	4


	//----- nvinfo : EIATTR_CUDA_API_VERSION
	.align		4
        /*0000*/ 	.byte	0x04, 0x37
        /*0002*/ 	.short	(.L_127 - .L_126)
.L_126:
        /*0004*/ 	.word	0x00000082


	//----- nvinfo : EIATTR_KPARAM_INFO
	.align		4
.L_127:
        /*0008*/ 	.byte	0x04, 0x17
        /*000a*/ 	.short	(.L_129 - .L_128)
.L_128:
        /*000c*/ 	.word	0x00000000
        /*0010*/ 	.short	0x0006
        /*0012*/ 	.short	0x0028
        /*0014*/ 	.byte	0x00, 0xf5, 0x21, 0x00


	//----- nvinfo : EIATTR_KPARAM_INFO
	.align		4
.L_129:
        /*0018*/ 	.byte	0x04, 0x17
        /*001a*/ 	.short	(.L_131 - .L_130)
.L_130:
        /*001c*/ 	.word	0x00000000
        /*0020*/ 	.short	0x0005
        /*0022*/ 	.short	0x0020
        /*0024*/ 	.byte	0x00, 0xf0, 0x11, 0x00


	//----- nvinfo : EIATTR_KPARAM_INFO
	.align		4
.L_131:
        /*0028*/ 	.byte	0x04, 0x17
        /*002a*/ 	.short	(.L_133 - .L_132)
.L_132:
        /*002c*/ 	.word	0x00000000
        /*0030*/ 	.short	0x0004
        /*0032*/ 	.short	0x0018
        /*0034*/ 	.byte	0x00, 0xf5, 0x21, 0x00


	//----- nvinfo : EIATTR_KPARAM_INFO
	.align		4
.L_133:
        /*0038*/ 	.byte	0x04, 0x17
        /*003a*/ 	.short	(.L_135 - .L_134)
.L_134:
        /*003c*/ 	.word	0x00000000
        /*0040*/ 	.short	0x0003
        /*0042*/ 	.short	0x0010
        /*0044*/ 	.byte	0x00, 0xf5, 0x21, 0x00


	//----- nvinfo : EIATTR_KPARAM_INFO
	.align		4
.L_135:
        /*0048*/ 	.byte	0x04, 0x17
        /*004a*/ 	.short	(.L_137 - .L_136)
.L_136:
        /*004c*/ 	.word	0x00000000
        /*0050*/ 	.short	0x0002
        /*0052*/ 	.short	0x0008
        /*0054*/ 	.byte	0x00, 0xf0, 0x11, 0x00


	//----- nvinfo : EIATTR_KPARAM_INFO
	.align		4
.L_137:
        /*0058*/ 	.byte	0x04, 0x17
        /*005a*/ 	.short	(.L_139 - .L_138)
.L_138:
        /*005c*/ 	.word	0x00000000
        /*0060*/ 	.short	0x0001
        /*0062*/ 	.short	0x0004
        /*0064*/ 	.byte	0x00, 0xf0, 0x11, 0x00


	//----- nvinfo : EIATTR_KPARAM_INFO
	.align		4
.L_139:
        /*0068*/ 	.byte	0x04, 0x17
        /*006a*/ 	.short	(.L_141 - .L_140)
.L_140:
        /*006c*/ 	.word	0x00000000
        /*0070*/ 	.short	0x0000
        /*0072*/ 	.short	0x0000
        /*0074*/ 	.byte	0x00, 0xf0, 0x11, 0x00


	//----- nvinfo : EIATTR_SPARSE_MMA_MASK
	.align		4
.L_141:
        /*0078*/ 	.byte	0x03, 0x50
        /*007a*/ 	.short	0x0000


	//----- nvinfo : EIATTR_MAXREG_COUNT
	.align		4
        /*007c*/ 	.byte	0x03, 0x1b
        /*007e*/ 	.short	0x00ff


	//----- nvinfo : EIATTR_MERCURY_ISA_VERSION
	.align		4
        /*0080*/ 	.byte	0x03, 0x5f
        /*0082*/ 	.short	0x0101


	//----- nvinfo : EIATTR_VRC_CTA_INIT_COUNT
	.align		4
        /*0084*/ 	.byte	0x02, 0x4a
	.zero		1
	.zero		1


	//----- nvinfo : EIATTR_EXIT_INSTR_OFFSETS
	.align		4
        /*0088*/ 	.byte	0x04, 0x1c
        /*008a*/ 	.short	(.L_143 - .L_142)


	//   ....[0]....
.L_142:
        /*008c*/ 	.word	0x000002e0


	//   ....[1]....
        /*0090*/ 	.word	0x00000410


	//----- nvinfo : EIATTR_CBANK_PARAM_SIZE
	.align		4
.L_143:
        /*0094*/ 	.byte	0x03, 0x19
        /*0096*/ 	.short	0x0030


	//----- nvinfo : EIATTR_PARAM_CBANK
	.align		4
        /*0098*/ 	.byte	0x04, 0x0a
        /*009a*/ 	.short	(.L_145 - .L_144)
	.align		4
.L_144:
        /*009c*/ 	.word	index@(.nv.constant0._Z41conv_normalize_x_bwd_nonatomic_f32_kerneljjjPKfS0_fPf)
        /*00a0*/ 	.short	0x0380
        /*00a2*/ 	.short	0x0030


	//----- nvinfo : EIATTR_SW_WAR
	.align		4
.L_145:
        /*00a4*/ 	.byte	0x04, 0x36
        /*00a6*/ 	.short	(.L_147 - .L_146)
.L_146:
        /*00a8*/ 	.word	0x00000008
.L_147:


//--------------------- .nv.info._Z44conv_normalize_mean_bwd_nonatomic_f32_kerneljjjjPKfS0_S0_S0_S0_fPf --------------------------
	.section	.nv.info._Z44conv_normalize_mean_bwd_nonatomic_f32_kerneljjjjPKfS0_S0_S0_S0_fPf,"",@"SHT_CUDA_INFO"
	.sectionflags	@""
	.align	4


	//----- nvinfo : EIATTR_CUDA_API_VERSION
	.align		4
        /*0000*/ 	.byte	0x04, 0x37
        /*0002*/ 	.short	(.L_149 - .L_148)
.L_148:
        /*0004*/ 	.word	0x00000082


	//----- nvinfo : EIATTR_KPARAM_INFO
	.align		4
.L_149:
        /*0008*/ 	.byte	0x04, 0x17
        /*000a*/ 	.short	(.L_151 - .L_150)
.L_150:
        /*000c*/ 	.word	0x00000000
        /*0010*/ 	.short	0x000a
        /*0012*/ 	.short	0x0040
        /*0014*/ 	.byte	0x00, 0xf5, 0x21, 0x00


	//----- nvinfo : EIATTR_KPARAM_INFO
	.align		4
.L_151:
        /*0018*/ 	.byte	0x04, 0x17
        /*001a*/ 	.short	(.L_153 - .L_152)
.L_152:
        /*001c*/ 	.word	0x00000000
        /*0020*/ 	.short	0x0009
        /*0022*/ 	.short	0x0038
        /*0024*/ 	.byte	0x00, 0xf0, 0x11, 0x00


	//----- nvinfo : EIATTR_KPARAM_INFO
	.align		4
.L_153:
        /*0028*/ 	.byte	0x04, 0x17
        /*002a*/ 	.short	(.L_155 - .L_154)
.L_154:
        /*002c*/ 	.word	0x00000000
        /*0030*/ 	.short	0x0008
        /*0032*/ 	.short	0x0030
        /*0034*/ 	.byte	0x00, 0xf5, 0x21, 0x00


	//----- nvinfo : EIATTR_KPARAM_INFO
	.align		4
.L_155:
        /*0038*/ 	.byte	0x04, 0x17
        /*003a*/ 	.short	(.L_157 - .L_156)
.L_156:
        /*003c*/ 	.word	0x00000000
        /*0040*/ 	.short	0x0007
        /*0042*/ 	.short	0x0028
        /*0044*/ 	.byte	0x00, 0xf5, 0x21, 0x00


	//----- nvinfo : EIATTR_KPARAM_INFO
	.align		4
.L_157:
        /*0048*/ 	.byte	0x04, 0x17
        /*004a*/ 	.short	(.L_159 - .L_158)
.L_158:
        /*004c*/ 	.word	0x00000000
        /*0050*/ 	.short	0x0006
        /*0052*/ 	.short	0x0020
        /*0054*/ 	.byte	0x00, 0xf5, 0x21, 0x00


	//----- nvinfo : EIATTR_KPARAM_INFO
	.align		4
.L_159:
        /*0058*/ 	.byte	0x04, 0x17
        /*005a*/ 	.short	(.L_161 - .L_160)
.L_160:
        /*005c*/ 	.word	0x00000000
        /*0060*/ 	.short	0x0005
        /*0062*/ 	.short	0x0018
        /*0064*/ 	.byte	0x00, 0xf5, 0x21, 0x00


	//----- nvinfo : EIATTR_KPARAM_INFO
	.align		4
.L_161:
        /*0068*/ 	.byte	0x04, 0x17
        /*006a*/ 	.short	(.L_163 - .L_162)
.L_162:
        /*006c*/ 	.word	0x00000000
        /*0070*/ 	.short	0x0004
        /*0072*/ 	.short	0x0010
        /*0074*/ 	.byte	0x00, 0xf5, 0x21, 0x00


	//----- nvinfo : EIATTR_KPARAM_INFO
	.align		4
.L_163:
        /*0078*/ 	.byte	0x04, 0x17
        /*007a*/ 	.short	(.L_165 - .L_164)
.L_164:
        /*007c*/ 	.word	0x00000000
        /*0080*/ 	.short	0x0003
        /*0082*/ 	.short	0x000c
        /*0084*/ 	.byte	0x00, 0xf0, 0x11, 0x00


	//----- nvinfo : EIATTR_KPARAM_INFO
	.align		4
.L_165:
        /*0088*/ 	.byte	0x04, 0x17
        /*008a*/ 	.short	(.L_167 - .L_166)
.L_166:
        /*008c*/ 	.word	0x00000000
        /*0090*/ 	.short	0x0002
        /*0092*/ 	.short	0x0008
        /*0094*/ 	.byte	0x00, 0xf0, 0x11, 0x00


	//----- nvinfo : EIATTR_KPARAM_INFO
	.align		4
.L_167:
        /*0098*/ 	.byte	0x04, 0x17
        /*009a*/ 	.short	(.L_169 - .L_168)
.L_168:
        /*009c*/ 	.word	0x00000000
        /*00a0*/ 	.short	0x0001
        /*00a2*/ 	.short	0x0004
        /*00a4*/ 	.byte	0x00, 0xf0, 0x11, 0x00


	//----- nvinfo : EIATTR_KPARAM_INFO
	.align		4
.L_169:
        /*00a8*/ 	.byte	0x04, 0x17
        /*00aa*/ 	.short	(.L_171 - .L_170)
.L_170:
        /*00ac*/ 	.word	0x00000000
        /*00b0*/ 	.short	0x0000
        /*00b2*/ 	.short	0x0000
        /*00b4*/ 	.byte	0x00, 0xf0, 0x11, 0x00


	//----- nvinfo : EIATTR_SPARSE_MMA_MASK
	.align		4
.L_171:
        /*00b8*/ 	.byte	0x03, 0x50
        /*00ba*/ 	.short	0x0000


	//----- nvinfo : EIATTR_MAXREG_COUNT
	.align		4
        /*00bc*/ 	.byte	0x03, 0x1b
        /*00be*/ 	.short	0x00ff


	//----- nvinfo : EIATTR_NUM_BARRIERS
	.align		4
        /*00c0*/ 	.byte	0x02, 0x4c
        /*00c2*/ 	.byte	0x01
	.zero		1


	//----- nvinfo : EIATTR_MERCURY_ISA_VERSION
	.align		4
        /*00c4*/ 	.byte	0x03, 0x5f
        /*00c6*/ 	.short	0x0101


	//----- nvinfo : EIATTR_VRC_CTA_INIT_COUNT
	.align		4
        /*00c8*/ 	.byte	0x02, 0x4a
	.zero		1
	.zero		1


	//----- nvinfo : EIATTR_EXIT_INSTR_OFFSETS
	.align		4
        /*00cc*/ 	.byte	0x04, 0x1c
        /*00ce*/ 	.short	(.L_173 - .L_172)


	//   ....[0]....
.L_172:
        /*00d0*/ 	.word	0x000006f0


	//   ....[1]....
        /*00d4*/ 	.word	0x00000790


	//----- nvinfo : EIATTR_CRS_STACK_SIZE
	.align		4
.L_173:
        /*00d8*/ 	.byte	0x04, 0x1e
        /*00da*/ 	.short	(.L_175 - .L_174)
.L_174:
        /*00dc*/ 	.word	0x00000000


	//----- nvinfo : EIATTR_CBANK_PARAM_SIZE
	.align		4
.L_175:
        /*00e0*/ 	.byte	0x03, 0x19
        /*00e2*/ 	.short	0x0048


	//----- nvinfo : EIATTR_PARAM_CBANK
	.align		4
        /*00e4*/ 	.byte	0x04, 0x0a
        /*00e6*/ 	.short	(.L_177 - .L_176)
	.align		4
.L_176:
        /*00e8*/ 	.word	index@(.nv.constant0._Z44conv_normalize_mean_bwd_nonatomic_f32_kerneljjjjPKfS0_S0_S0_S0_fPf)
        /*00ec*/ 	.short	0x0380
        /*00ee*/ 	.short	0x0048


	//----- nvinfo : EIATTR_SW_WAR
	.align		4
.L_177:
        /*00f0*/ 	.byte	0x04, 0x36
        /*00f2*/ 	.short	(.L_179 - .L_178)
.L_178:
        /*00f4*/ 	.word	0x00000008
.L_179:


//--------------------- .nv.info._Z43conv_normalize_var_bwd_nonatomic_f32_kerneljjjjPKfS0_S0_S0_fPf --------------------------
	.section	.nv.info._Z43conv_normalize_var_bwd_nonatomic_f32_kerneljjjjPKfS0_S0_S0_fPf,"",@"SHT_CUDA_INFO"
	.sectionflags	@""
	.align	4


	//----- nvinfo : EIATTR_CUDA_API_VERSION
	.align		4
        /*0000*/ 	.byte	0x04, 0x37
        /*0002*/ 	.short	(.L_181 - .L_180)
.L_180:
        /*0004*/ 	.word	0x00000082


	//----- nvinfo : EIATTR_KPARAM_INFO
	.align		4
.L_181:
        /*0008*/ 	.byte	0x04, 0x17
        /*000a*/ 	.short	(.L_183 - .L_182)
.L_182:
        /*000c*/ 	.word	0x00000000
        /*0010*/ 	.short	0x0009
        /*0012*/ 	.short	0x0038
        /*0014*/ 	.byte	0x00, 0xf5, 0x21, 0x00


	//----- nvinfo : EIATTR_KPARAM_INFO
	.align		4
.L_183:
        /*0018*/ 	.byte	0x04, 0x17
        /*001a*/ 	.short	(.L_185 - .L_184)
.L_184:
        /*001c*/ 	.word	0x00000000
        /*0020*/ 	.short	0x0008
        /*0022*/ 	.short	0x0030
        /*0024*/ 	.byte	0x00, 0xf0, 0x11, 0x00


	//----- nvinfo : EIATTR_KPARAM_INFO
	.align		4
.L_185:
        /*0028*/ 	.byte	0x04, 0x17
        /*002a*/ 	.short	(.L_187 - .L_186)
.L_186:
        /*002c*/ 	.word	0x00000000
        /*0030*/ 	.short	0x0007
        /*0032*/ 	.short	0x0028
        /*0034*/ 	.byte	0x00, 0xf5, 0x21, 0x00


	//----- nvinfo : EIATTR_KPARAM_INFO
	.align		4
.L_187:
        /*0038*/ 	.byte	0x04, 0x17
        /*003a*/ 	.short	(.L_189 - .L_188)
.L_188:
        /*003c*/ 	.word	0x00000000
        /*0040*/ 	.short	0x0006
        /*0042*/ 	.short	0x0020
        /*0044*/ 	.byte	0x00, 0xf5, 0x21, 0x00


	//----- nvinfo : EIATTR_KPARAM_INFO
	.align		4
.L_189:
        /*0048*/ 	.byte	0x04, 0x17
        /*004a*/ 	.short	(.L_191 - .L_190)
.L_190:
        /*004c*/ 	.word	0x00000000
        /*0050*/ 	.short	0x0005
        /*0052*/ 	.short	0x0018
        /*0054*/ 	.byte	0x00, 0xf5, 0x21, 0x00


	//----- nvinfo : EIATTR_KPARAM_INFO
	.align		4
.L_191:
        /*0058*/ 	.byte	0x04, 0x17
        /*005a*/ 	.short	(.L_193 - .L_192)
.L_192:
        /*005c*/ 	.word	0x00000000
        /*0060*/ 	.short	0x0004
        /*0062*/ 	.short	0x0010
        /*0064*/ 	.byte	0x00, 0xf5, 0x21, 0x00


	//----- nvinfo : EIATTR_KPARAM_INFO
	.align		4
.L_193:
        /*0068*/ 	.byte	0x04, 0x17
        /*006a*/ 	.short	(.L_195 - .L_194)
.L_194:
        /*006c*/ 	.word	0x00000000
        /*0070*/ 	.short	0x0003
        /*0072*/ 	.short	0x000c
        /*0074*/ 	.byte	0x00, 0xf0, 0x11, 0x00


	//----- nvinfo : EIATTR_KPARAM_INFO
	.align		4
.L_195:
        /*0078*/ 	.byte	0x04, 0x17
        /*007a*/ 	.short	(.L_197 - .L_196)
.L_196:
        /*007c*/ 	.word	0x00000000
        /*0080*/ 	.short	0x0002
        /*0082*/ 	.short	0x0008
        /*0084*/ 	.byte	0x00, 0xf0, 0x11, 0x00


	//----- nvinfo : EIATTR_KPARAM_INFO
	.align		4
.L_197:
        /*0088*/ 	.byte	0x04, 0x17
        /*008a*/ 	.short	(.L_199 - .L_198)
.L_198:
        /*008c*/ 	.word	0x00000000
        /*0090*/ 	.short	0x0001
        /*0092*/ 	.short	0x0004
        /*0094*/ 	.byte	0x00, 0xf0, 0x11, 0x00


	//----- nvinfo : EIATTR_KPARAM_INFO
	.align		4
.L_199:
        /*0098*/ 	.byte	0x04, 0x17
        /*009a*/ 	.short	(.L_201 - .L_200)
.L_200:
        /*009c*/ 	.word	0x00000000
        /*00a0*/ 	.short	0x0000
        /*00a2*/ 	.short	0x0000
        /*00a4*/ 	.byte	0x00, 0xf0, 0x11, 0x00


	//----- nvinfo : EIATTR_SPARSE_MMA_MASK
	.align		4
.L_201:
        /*00a8*/ 	.byte	0x03, 0x50
        /*00aa*/ 	.short	0x0000


	//----- nvinfo : EIATTR_MAXREG_COUNT
	.align		4
        /*00ac*/ 	.byte	0x03, 0x1b
        /*00ae*/ 	.short	0x00ff


	//----- nvinfo : EIATTR_NUM_BARRIERS
	.align		4
        /*00b0*/ 	.byte	0x02, 0x4c
        /*00b2*/ 	.byte	0x01
	.zero		1


	//----- nvinfo : EIATTR_MERCURY_ISA_VERSION
	.align		4
        /*00b4*/ 	.byte	0x03, 0x5f
        /*00b6*/ 	.short	0x0101


	//----- nvinfo : EIATTR_VRC_CTA_INIT_COUNT
	.align		4
        /*00b8*/ 	.byte	0x02, 0x4a
	.zero		1
	.zero		1


	//----- nvinfo : EIATTR_EXIT_INSTR_OFFSETS
	.align		4
        /*00bc*/ 	.byte	0x04, 0x1c
        /*00be*/ 	.short	(.L_203 - .L_202)


	//   ....[0]....
.L_202:
        /*00c0*/ 	.word	0x000006a0


	//   ....[1]....
        /*00c4*/ 	.word	0x00000740


	//----- nvinfo : EIATTR_CRS_STACK_SIZE
	.align		4
.L_203:
        /*00c8*/ 	.byte	0x04, 0x1e
        /*00ca*/ 	.short	(.L_205 - .L_204)
.L_204:
        /*00cc*/ 	.word	0x00000000


	//----- nvinfo : EIATTR_CBANK_PARAM_SIZE
	.align		4
.L_205:
        /*00d0*/ 	.byte	0x03, 0x19
        /*00d2*/ 	.short	0x0040


	//----- nvinfo : EIATTR_PARAM_CBANK
	.align		4
        /*00d4*/ 	.byte	0x04, 0x0a
        /*00d6*/ 	.short	(.L_207 - .L_206)
	.align		4
.L_206:
        /*00d8*/ 	.word	index@(.nv.constant0._Z43conv_normalize_var_bwd_nonatomic_f32_kerneljjjjPKfS0_S0_S0_fPf)
        /*00dc*/ 	.short	0x0380
        /*00de*/ 	.short	0x0040


	//----- nvinfo : EIATTR_SW_WAR
	.align		4
.L_207:
        /*00e0*/ 	.byte	0x04, 0x36
        /*00e2*/ 	.short	(.L_209 - .L_208)
.L_208:
        /*00e4*/ 	.word	0x00000008
.L_209:


//--------------------- .nv.info._Z43conv_diag_affine_white_var_fwd_batch_kerneljjjPKfS0_S0_fPf --------------------------
	.section	.nv.info._Z43conv_diag_affine_white_var_fwd_batch_kerneljjjPKfS0_S0_fPf,"",@"SHT_CUDA_INFO"
	.sectionflags	@""
	.align	4


	//----- nvinfo : EIATTR_CUDA_API_VERSION
	.align		4
        /*0000*/ 	.byte	0x04, 0x37
        /*0002*/ 	.short	(.L_211 - .L_210)
.L_210:
        /*0004*/ 	.word	0x00000082


	//----- nvinfo : EIATTR_KPARAM_INFO
	.align		4
.L_211:
        /*0008*/ 	.byte	0x04, 0x17
        /*000a*/ 	.short	(.L_213 - .L_212)
.L_212:
        /*000c*/ 	.word	0x00000000
        /*0010*/ 	.short	0x0007
        /*0012*/ 	.short	0x0030
        /*0014*/ 	.byte	0x00, 0xf5, 0x21, 0x00


	//----- nvinfo : EIATTR_KPARAM_INFO
	.align		4
.L_213:
        /*0018*/ 	.byte	0x04, 0x17
        /*001a*/ 	.short	(.L_215 - .L_214)
.L_214:
        /*001c*/ 	.word	0x00000000
        /*0020*/ 	.short	0x0006
        /*0022*/ 	.short	0x0028
        /*0024*/ 	.byte	0x00, 0xf0, 0x11, 0x00


	//----- nvinfo : EIATTR_KPARAM_INFO
	.align		4
.L_215:
        /*0028*/ 	.byte	0x04, 0x17
        /*002a*/ 	.short	(.L_217 - .L_216)
.L_216:
        /*002c*/ 	.word	0x00000000
        /*0030*/ 	.short	0x0005
        /*0032*/ 	.short	0x0020
        /*0034*/ 	.byte	0x00, 0xf5, 0x21, 0x00


	//----- nvinfo : EIATTR_KPARAM_INFO
	.align		4
.L_217:
        /*0038*/ 	.byte	0x04, 0x17
        /*003a*/ 	.short	(.L_219 - .L_218)
.L_218:
        /*003c*/ 	.word	0x00000000
        /*0040*/ 	.short	0x0004
        /*0042*/ 	.short	0x0018
        /*0044*/ 	.byte	0x00, 0xf5, 0x21, 0x00


	//----- nvinfo : EIATTR_KPARAM_INFO
	.align		4
.L_219:
        /*0048*/ 	.byte	0x04, 0x17
        /*004a*/ 	.short	(.L_221 - .L_220)
.L_220:
        /*004c*/ 	.word	0x00000000
        /*0050*/ 	.short	0x0003
        /*0052*/ 	.short	0x0010
        /*0054*/ 	.byte	0x00, 0xf5, 0x21, 0x00


	//----- nvinfo : EIATTR_KPARAM_INFO
	.align		4
.L_221:
        /*0058*/ 	.byte	0x04, 0x17
        /*005a*/ 	.short	(.L_223 - .L_222)
.L_222:
        /*005c*/ 	.word	0x00000000
        /*0060*/ 	.short	0x0002
        /*0062*/ 	.short	0x0008
        /*0064*/ 	.byte	0x00, 0xf0, 0x11, 0x00


	//----- nvinfo : EIATTR_KPARAM_INFO
	.align		4
.L_223:
        /*0068*/ 	.byte	0x04, 0x17
        /*006a*/ 	.short	(.L_225 - .L_224)
.L_224:
        /*006c*/ 	.word	0x00000000
        /*0070*/ 	.short	0x0001
        /*0072*/ 	.short	0x0004
        /*0074*/ 	.byte	0x00, 0xf0, 0x11, 0x00


	//----- nvinfo : EIATTR_KPARAM_INFO
	.align		4
.L_225:
        /*0078*/ 	.byte	0x04, 0x17
        /*007a*/ 	.short	(.L_227 - .L_226)
.L_226:
        /*007c*/ 	.word	0x00000000
        /*0080*/ 	.short	0x0000
        /*0082*/ 	.short	0x0000
        /*0084*/ 	.byte	0x00, 0xf0, 0x11, 0x00


	//----- nvinfo : EIATTR_SPARSE_MMA_MASK
	.align		4
.L_227:
        /*0088*/ 	.byte	0x03, 0x50
        /*008a*/ 	.short	0x0000


	//----- nvinfo : EIATTR_MAXREG_COUNT
	.align		4
        /*008c*/ 	.byte	0x03, 0x1b
        /*008e*/ 	.short	0x00ff


	//----- nvinfo : EIATTR_MERCURY_ISA_VERSION
	.align		4
        /*0090*/ 	.byte	0x03, 0x5f
        /*0092*/ 	.short	0x0101


	//----- nvinfo : EIATTR_VRC_CTA_INIT_COUNT
	.align		4
        /*0094*/ 	.byte	0x02, 0x4a
	.zero		1
	.zero		1


	//----- nvinfo : EIATTR_EXIT_INSTR_OFFSETS
	.align		4
        /*0098*/ 	.byte	0x04, 0x1c
        /*009a*/ 	.short	(.L_229 - .L_228)


	//   ....[0]....
.L_228:
        /*009c*/ 	.word	0x000003f0


	//   ....[1]....
        /*00a0*/ 	.word	0x00000550


	//----- nvinfo : EIATTR_CBANK_PARAM_SIZE
	.align		4
.L_229:
        /*00a4*/ 	.byte	0x03, 0x19
        /*00a6*/ 	.short	0x0038


	//----- nvinfo : EIATTR_PARAM_CBANK
	.align		4
        /*00a8*/ 	.byte	0x04, 0x0a
        /*00aa*/ 	.short	(.L_231 - .L_230)
	.align		4
.L_230:
        /*00ac*/ 	.word	index@(.nv.constant0._Z43conv_diag_affine_white_var_fwd_batch_kerneljjjPKfS0_S0_fPf)
        /*00b0*/ 	.short	0x0380
        /*00b2*/ 	.short	0x0038


	//----- nvinfo : EIATTR_SW_WAR
	.align		4
.L_231:
        /*00b4*/ 	.byte	0x04, 0x36
        /*00b6*/ 	.short	(.L_233 - .L_232)
.L_232:
        /*00b8*/ 	.word	0x00000008
.L_233:


//--------------------- .nv.callgraph             --------------------------
	.section	.nv.callgraph,"",@"SHT_CUDA_CALLGRAPH"
	.align	4
	.sectionentsize	8
	.align		4
        /*0000*/ 	.word	0x00000000
	.align		4
        /*0004*/ 	.word	0xffffffff
	.align		4
        /*0008*/ 	.word	0x00000000
	.align		4
        /*000c*/ 	.word	0xfffffffe
	.align		4
        /*0010*/ 	.word	0x00000000
	.align		4
        /*0014*/ 	.word	0xfffffffd
	.align		4
        /*0018*/ 	.word	0x00000000
	.align		4
        /*001c*/ 	.word	0xfffffffc


//--------------------- .text._Z31conv_batch_stats_bwd_f32_kerneljjjPKfS0_S0_S0_fPf --------------------------
	.section	.text._Z31conv_batch_stats_bwd_f32_kerneljjjPKfS0_S0_S0_fPf,"ax",@progbits
	.align	128
        .global         _Z31conv_batch_stats_bwd_f32_kerneljjjPKfS0_S0_S0_fPf
        .type           _Z31conv_batch_stats_bwd_f32_kerneljjjPKfS0_S0_S0_fPf,@function
        .size           _Z31conv_batch_stats_bwd_f32_kerneljjjPKfS0_S0_S0_fPf,(.L_x_88 - _Z31conv_batch_stats_bwd_f32_kerneljjjPKfS0_S0_S0_fPf)
        .other          _Z31conv_batch_stats_bwd_f32_kerneljjjPKfS0_S0_S0_fPf,@"STO_CUDA_ENTRY STV_DEFAULT"
_Z31conv_batch_stats_bwd_f32_kerneljjjPKfS0_S0_S0_fPf:
.text._Z31conv_batch_stats_bwd_f32_kerneljjjPKfS0_S0_S0_fPf:
[----:B------:R-:W-:Y:S01]  /*0000*/  LDC R1, c[0x0][0x37c] ;  /* 0x0000df00ff017b82 */ /* 0x000fe20000000800 */
[----:B------:R-:W0:Y:S01]  /*0010*/  LDCU.64 UR4, c[0x0][0x380] ;  /* 0x00007000ff0477ac */ /* 0x000e220008000a00 */
[----:B------:R-:W1:Y:S01]  /*0020*/  S2R R4, SR_TID.X ;  /* 0x0000000000047919 */ /* 0x000e620000002100 */
[----:B------:R-:W-:Y:S01]  /*0030*/  IMAD.MOV.U32 R2, RZ, RZ, RZ ;  /* 0x000000ffff027224 */ /* 0x000fe200078e00ff */
[----:B------:R-:W1:Y:S01]  /*0040*/  LDCU UR6, c[0x0][0x360] ;  /* 0x00006c00ff0677ac */ /* 0x000e620008000800 */
[----:B------:R-:W1:Y:S01]  /*0050*/  S2R R7, SR_CTAID.X ;  /* 0x0000000000077919 */ /* 0x000e620000002500 */
[----:B0-----:R-:W0:Y:S01]  /*0060*/  I2F.U32.RP R0, UR4 ;  /* 0x0000000400007d06 */ /* 0x001e220008209000 */
[----:B------:R-:W-:-:S07]  /*0070*/  ISETP.NE.U32.AND P2, PT, RZ, UR4, PT ;  /* 0x00000004ff007c0c */ /* 0x000fce000bf45070 */
[----:B------:R-:W2:Y:S08]  /*0080*/  I2F.U32.RP R6, UR5 ;  /* 0x0000000500067d06 */ /* 0x000eb00008209000 */
[----:B0-----:R-:W0:Y:S08]  /*0090*/  MUFU.RCP R0, R0 ;  /* 0x0000000000007308 */ /* 0x001e300000001000 */
[----:B--2---:R-:W-:Y:S01]  /*00a0*/  MUFU.RCP R6, R6 ;  /* 0x0000000600067308 */ /* 0x004fe20000001000 */
[----:B0-----:R-:W-:-:S07]  /*00b0*/  VIADD R3, R0, 0xffffffe ;  /* 0x0ffffffe00037836 */ /* 0x001fce0000000000 */
[----:B------:R-:W0:Y:S02]  /*00c0*/  F2I.FTZ.U32.TRUNC.NTZ R3, R3 ;  /* 0x0000000300037305 */ /* 0x000e24000021f000 */
[----:B0-----:R-:W-:-:S04]  /*00d0*/  IMAD.MOV R5, RZ, RZ, -R3 ;  /* 0x000000ffff057224 */ /* 0x001fc800078e0a03 */
[----:B------:R-:W-:-:S04]  /*00e0*/  IMAD R5, R5, UR4, RZ ;  /* 0x0000000405057c24 */ /* 0x000fc8000f8e02ff */
[----:B------:R-:W-:-:S04]  /*00f0*/  IMAD.HI.U32 R5, R3, R5, R2 ;  /* 0x0000000503057227 */ /* 0x000fc800078e0002 */
[----:B-1----:R-:W-:Y:S01]  /*0100*/  IMAD R2, R7, UR6, R4 ;  /* 0x0000000607027c24 */ /* 0x002fe2000f8e0204 */
[----:B------:R-:W0:Y:S01]  /*0110*/  LDCU UR6, c[0x0][0x388] ;  /* 0x00007100ff0677ac */ /* 0x000e220008000800 */
[----:B------:R-:W-:Y:S02]  /*0120*/  VIADD R4, R6, 0xffffffe ;  /* 0x0ffffffe06047836 */ /* 0x000fe40000000000 */
[----:B------:R-:W-:Y:S02]  /*0130*/  IMAD.HI.U32 R0, R5, R2, RZ ;  /* 0x0000000205007227 */ /* 0x000fe400078e00ff */
[----:B------:R1:W2:Y:S03]  /*0140*/  F2I.FTZ.U32.TRUNC.NTZ R5, R4 ;  /* 0x0000000400057305 */ /* 0x0002a6000021f000 */
[----:B------:R-:W-:-:S05]  /*0150*/  IADD3 R3, PT, PT, -R0, RZ, RZ ;  /* 0x000000ff00037210 */ /* 0x000fca0007ffe1ff */
[----:B------:R-:W-:Y:S02]  /*0160*/  IMAD R3, R3, UR4, R2 ;  /* 0x0000000403037c24 */ /* 0x000fe4000f8e0202 */
[----:B-1----:R-:W-:-:S03]  /*0170*/  IMAD.MOV.U32 R4, RZ, RZ, RZ ;  /* 0x000000ffff047224 */ /* 0x002fc600078e00ff */
[----:B------:R-:W-:-:S13]  /*0180*/  ISETP.GE.U32.AND P0, PT, R3, UR4, PT ;  /* 0x0000000403007c0c */ /* 0x000fda000bf06070 */
[----:B------:R-:W-:Y:S01]  /*0190*/  @P0 VIADD R3, R3, -UR4 ;  /* 0x8000000403030c36 */ /* 0x000fe20008000000 */
[----:B------:R-:W-:-:S04]  /*01a0*/  @P0 IADD3 R0, PT, PT, R0, 0x1, RZ ;  /* 0x0000000100000810 */ /* 0x000fc80007ffe0ff */
[----:B------:R-:W-:Y:S01]  /*01b0*/  ISETP.GE.U32.AND P1, PT, R3, UR4, PT ;  /* 0x0000000403007c0c */ /* 0x000fe2000bf26070 */
[----:B--2---:R-:W-:-:S04]  /*01c0*/  IMAD.MOV R3, RZ, RZ, -R5 ;  /* 0x000000ffff037224 */ /* 0x004fc800078e0a05 */
[----:B------:R-:W-:-:S04]  /*01d0*/  IMAD R3, R3, UR5, RZ ;  /* 0x0000000503037c24 */ /* 0x000fc8000f8e02ff */
[----:B------:R-:W-:-:S04]  /*01e0*/  IMAD.HI.U32 R5, R5, R3, R4 ;  /* 0x0000000305057227 */ /* 0x000fc800078e0004 */
[----:B------:R-:W-:Y:S01]  /*01f0*/  @P1 VIADD R0, R0, 0x1 ;  /* 0x0000000100001836 */ /* 0x000fe20000000000 */
[----:B------:R-:W-:Y:S02]  /*0200*/  @!P2 LOP3.LUT R0, RZ, UR4, RZ, 0x33, !PT ;  /* 0x00000004ff00ac12 */ /* 0x000fe4000f8e33ff */
[----:B------:R-:W-:-:S03]  /*0210*/  ISETP.NE.U32.AND P2, PT, RZ, UR5, PT ;  /* 0x00000005ff007c0c */ /* 0x000fc6000bf45070 */
[----:B------:R-:W-:-:S04]  /*0220*/  IMAD.HI.U32 R5, R5, R0, RZ ;  /* 0x0000000005057227 */ /* 0x000fc800078e00ff */
[----:B------:R-:W-:-:S04]  /*0230*/  IMAD.MOV R3, RZ, RZ, -R5 ;  /* 0x000000ffff037224 */ /* 0x000fc800078e0a05 */
[----:B------:R-:W-:-:S05]  /*0240*/  IMAD R3, R3, UR5, R0 ;  /* 0x0000000503037c24 */ /* 0x000fca000f8e0200 */
[----:B------:R-:W-:-:S13]  /*0250*/  ISETP.GE.U32.AND P0, PT, R3, UR5, PT ;  /* 0x0000000503007c0c */ /* 0x000fda000bf06070 */
[----:B------:R-:W-:Y:S01]  /*0260*/  @P0 IADD3 R3, PT, PT, R3, -UR5, RZ ;  /* 0x8000000503030c10 */ /* 0x000fe2000fffe0ff */
[----:B------:R-:W-:-:S03]  /*0270*/  @P0 VIADD R5, R5, 0x1 ;  /* 0x0000000105050836 */ /* 0x000fc60000000000 */
[----:B------:R-:W-:-:S13]  /*0280*/  ISETP.GE.U32.AND P1, PT, R3, UR5, PT ;  /* 0x0000000503007c0c */ /* 0x000fda000bf26070 */
[----:B------:R-:W-:Y:S01]  /*0290*/  @P1 VIADD R5, R5, 0x1 ;  /* 0x0000000105051836 */ /* 0x000fe20000000000 */
[----:B------:R-:W-:-:S04]  /*02a0*/  @!P2 LOP3.LUT R5, RZ, UR5, RZ, 0x33, !PT ;  /* 0x00000005ff05ac12 */ /* 0x000fc8000f8e33ff */
[C---:B0-----:R-:W-:Y:S02]  /*02b0*/  ISETP.GE.U32.AND P0, PT, R5.reuse, UR6, PT ;  /* 0x0000000605007c0c */ /* 0x041fe4000bf06070 */
[----:B------:R-:W-:-:S05]  /*02c0*/  IADD3 R5, PT, PT, -R5, RZ, RZ ;  /* 0x000000ff05057210 */ /* 0x000fca0007ffe1ff */
[----:B------:R-:W-:-:S06]  /*02d0*/  IMAD R4, R5, UR5, R0 ;  /* 0x0000000505047c24 */ /* 0x000fcc000f8e0200 */
[----:B------:R-:W-:Y:S05]  /*02e0*/  @P0 EXIT ;  /* 0x000000000000094d */ /* 0x000fea0003800000 */
[----:B------:R-:W0:Y:S01]  /*02f0*/  LDC.64 R6, c[0x0][0x3a0] ;  /* 0x0000e800ff067b82 */ /* 0x000e220000000a00 */
[----:B------:R-:W1:Y:S01]  /*0300*/  LDCU.64 UR8, c[0x0][0x358] ;  /* 0x00006b00ff0877ac */ /* 0x000e620008000a00 */
[----:B0-----:R-:W-:-:S05]  /*0310*/  IMAD.WIDE.U32 R6, R4, 0x4, R6 ;  /* 0x0000000404067825 */ /* 0x001fca00078e0006 */
[----:B-1----:R-:W2:Y:S01]  /*0320*/  LDG.E R0, desc[UR8][R6.64] ;  /* 0x0000000806007981 */ /* 0x002ea2000c1e1900 */
[----:B------:R-:W-:Y:S01]  /*0330*/  UIMAD UR4, UR4, UR6, URZ ;  /* 0x00000006040472a4 */ /* 0x000fe2000f8e02ff */
[----:B------:R-:W-:Y:S05]  /*0340*/  BSSY.RECONVERGENT B0, `(.L_x_0) ;  /* 0x000000d000007945 */ /* 0x000fea0003800200 */
[----:B------:R-:W-:-:S04]  /*0350*/  I2FP.F32.U32 R3, UR4 ;  /* 0x0000000400037c45 */ /* 0x000fc80008201000 */
[----:B------:R-:W0:Y:S02]  /*0360*/  MUFU.RCP R8, R3 ;  /* 0x0000000300087308 */ /* 0x000e240000001000 */
[----:B0-----:R-:W-:-:S04]  /*0370*/  FFMA R5, -R3, R8, 1 ;  /* 0x3f80000003057423 */ /* 0x001fc80000000108 */
[----:B------:R-:W-:Y:S02]  /*0380*/  FFMA R5, R8, R5, R8 ;  /* 0x0000000508057223 */ /* 0x000fe40000000008 */
[----:B--2---:R-:W0:Y:S02]  /*0390*/  FCHK P0, R0, R3 ;  /* 0x0000000300007302 */ /* 0x004e240000000000 */
[----:B------:R-:W-:-:S04]  /*03a0*/  FFMA R8, R0, R5, RZ ;  /* 0x0000000500087223 */ /* 0x000fc800000000ff */
[----:B------:R-:W-:-:S04]  /*03b0*/  FFMA R9, -R3, R8, R0 ;  /* 0x0000000803097223 */ /* 0x000fc80000000100 */
[----:B------:R-:W-:Y:S01]  /*03c0*/  FFMA R5, R5, R9, R8 ;  /* 0x0000000905057223 */ /* 0x000fe20000000008 */
[----:B0-----:R-:W-:Y:S06]  /*03d0*/  @!P0 BRA `(.L_x_1) ;  /* 0x00000000000c8947 */ /* 0x001fec0003800000 */
[----:B------:R-:W-:-:S07]  /*03e0*/  MOV R6, 0x400 ;  /* 0x0000040000067802 */ /* 0x000fce0000000f00 */
[----:B------:R-:W-:Y:S05]  /*03f0*/  CALL.REL.NOINC `($__internal_0_$__cuda_sm3x_div_rn_noftz_f32_slowpath) ;  /* 0x0000000000987944 */ /* 0x000fea0003c00000 */
[----:B------:R-:W-:-:S07]  /*0400*/  IMAD.MOV.U32 R5, RZ, RZ, R0 ;  /* 0x000000ffff057224 */ /* 0x000fce00078e0000 */
.L_x_1:
[----:B------:R-:W-:Y:S05]  /*0410*/  BSYNC.RECONVERGENT B0 ;  /* 0x0000000000007941 */ /* 0x000fea0003800200 */
.L_x_0:
[----:B------:R-:W0:Y:S01]  /*0420*/  LDC.64 R10, c[0x0][0x398] ;  /* 0x0000e600ff0a7b82 */ /* 0x000e220000000a00 */
[----:B------:R-:W1:Y:S07]  /*0430*/  LDCU UR5, c[0x0][0x380] ;  /* 0x00007000ff0577ac */ /* 0x000e6e0008000800 */
[----:B------:R-:W2:Y:S08]  /*0440*/  LDC.64 R8, c[0x0][0x390] ;  /* 0x0000e400ff087b82 */ /* 0x000eb00000000a00 */
[----:B------:R-:W3:Y:S01]  /*0450*/  LDC.64 R6, c[0x0][0x3a8] ;  /* 0x0000ea00ff067b82 */ /* 0x000ee20000000a00 */
[----:B0-----:R-:W-:-:S06]  /*0460*/  IMAD.WIDE.U32 R10, R4, 0x4, R10 ;  /* 0x00000004040a7825 */ /* 0x001fcc00078e000a */
[----:B------:R-:W4:Y:S01]  /*0470*/  LDG.E R11, desc[UR8][R10.64] ;  /* 0x000000080a0b7981 */ /* 0x000f22000c1e1900 */
[----:B--2---:R-:W-:-:S06]  /*0480*/  IMAD.WIDE.U32 R8, R2, 0x4, R8 ;  /* 0x0000000402087825 */ /* 0x004fcc00078e0008 */
[----:B------:R-:W4:Y:S01]  /*0490*/  LDG.E R8, desc[UR8][R8.64] ;  /* 0x0000000808087981 */ /* 0x000f22000c1e1900 */
[----:B---3--:R-:W-:-:S06]  /*04a0*/  IMAD.WIDE.U32 R6, R4, 0x4, R6 ;  /* 0x0000000404067825 */ /* 0x008fcc00078e0006 */
[----:B------:R-:W2:Y:S01]  /*04b0*/  LDG.E R6, desc[UR8][R6.64] ;  /* 0x0000000806067981 */ /* 0x000ea2000c1e1900 */
[----:B-1----:R-:W-:-:S06]  /*04c0*/  UIADD3 UR4, UPT, UPT, UR4, -UR5, URZ ;  /* 0x8000000504047290 */ /* 0x002fcc000fffe0ff */
[----:B------:R-:W-:-:S04]  /*04d0*/  I2FP.F32.U32 R13, UR4 ;  /* 0x00000004000d7c45 */ /* 0x000fc80008201000 */
[----:B------:R-:W0:Y:S01]  /*04e0*/  MUFU.RCP R4, R13 ;  /* 0x0000000d00047308 */ /* 0x000e220000001000 */
[----:B------:R-:W-:Y:S01]  /*04f0*/  BSSY.RECONVERGENT B0, `(.L_x_2) ;  /* 0x000000f000007945 */ /* 0x000fe20003800200 */
[----:B0-----:R-:W-:-:S04]  /*0500*/  FFMA R15, -R13, R4, 1 ;  /* 0x3f8000000d0f7423 */ /* 0x001fc80000000104 */
[----:B------:R-:W-:Y:S01]  /*0510*/  FFMA R15, R4, R15, R4 ;  /* 0x0000000f040f7223 */ /* 0x000fe20000000004 */
[----:B----4-:R-:W-:Y:S01]  /*0520*/  FADD R3, R8, -R11 ;  /* 0x8000000b08037221 */ /* 0x010fe20000000000 */
[----:B--2---:R-:W-:-:S04]  /*0530*/  FADD R0, R6, R6 ;  /* 0x0000000606007221 */ /* 0x004fc80000000000 */
[----:B------:R-:W-:-:S04]  /*0540*/  FMUL R0, R0, R3 ;  /* 0x0000000300007220 */ /* 0x000fc80000400000 */
[----:B------:R-:W0:Y:S01]  /*0550*/  FCHK P0, R0, R13 ;  /* 0x0000000d00007302 */ /* 0x000e220000000000 */
[----:B------:R-:W-:-:S04]  /*0560*/  FFMA R4, R0, R15, RZ ;  /* 0x0000000f00047223 */ /* 0x000fc800000000ff */
[----:B------:R-:W-:-:S04]  /*0570*/  FFMA R3, -R13, R4, R0 ;  /* 0x000000040d037223 */ /* 0x000fc80000000100 */
[----:B------:R-:W-:Y:S01]  /*0580*/  FFMA R4, R15, R3, R4 ;  /* 0x000000030f047223 */ /* 0x000fe20000000004 */
[----:B0-----:R-:W-:Y:S06]  /*0590*/  @!P0 BRA `(.L_x_3) ;  /* 0x0000000000108947 */ /* 0x001fec0003800000 */
[----:B------:R-:W-:Y:S01]  /*05a0*/  IMAD.MOV.U32 R3, RZ, RZ, R13 ;  /* 0x000000ffff037224 */ /* 0x000fe200078e000d */
[----:B------:R-:W-:-:S07]  /*05b0*/  MOV R6, 0x5d0 ;  /* 0x000005d000067802 */ /* 0x000fce0000000f00 */
[----:B------:R-:W-:Y:S05]  /*05c0*/  CALL.REL.NOINC `($__internal_0_$__cuda_sm3x_div_rn_noftz_f32_slowpath) ;  /* 0x0000000000247944 */ /* 0x000fea0003c00000 */
[----:B------:R-:W-:-:S07]  /*05d0*/  MOV R4, R0 ;  /* 0x0000000000047202 */ /* 0x000fce0000000f00 */
.L_x_3:
[----:B------:R-:W-:Y:S05]  /*05e0*/  BSYNC.RECONVERGENT B0 ;  /* 0x0000000000007941 */ /* 0x000fea0003800200 */
.L_x_2:
[----:B------:R-:W0:Y:S02]  /*05f0*/  LDC.64 R6, c[0x0][0x3b8] ;  /* 0x0000ee00ff067b82 */ /* 0x000e240000000a00 */
[----:B0-----:R-:W-:-:S05]  /*0600*/  IMAD.WIDE.U32 R2, R2, 0x4, R6 ;  /* 0x0000000402027825 */ /* 0x001fca00078e0006 */
[----:B------:R-:W2:Y:S01]  /*0610*/  LDG.E R7, desc[UR8][R2.64] ;  /* 0x0000000802077981 */ /* 0x000ea2000c1e1900 */
[----:B------:R-:W-:-:S04]  /*0620*/  FADD R4, R4, R5 ;  /* 0x0000000504047221 */ /* 0x000fc80000000000 */
[----:B--2---:R-:W-:-:S05]  /*0630*/  FADD R7, R4, R7 ;  /* 0x0000000704077221 */ /* 0x004fca0000000000 */
[----:B------:R-:W-:Y:S01]  /*0640*/  STG.E desc[UR8][R2.64], R7 ;  /* 0x0000000702007986 */ /* 0x000fe2000c101908 */
[----:B------:R-:W-:Y:S05]  /*0650*/  EXIT ;  /* 0x000000000000794d */ /* 0x000fea0003800000 */
        .weak           $__internal_0_$__cuda_sm3x_div_rn_noftz_f32_slowpath
        .type           $__internal_0_$__cuda_sm3x_div_rn_noftz_f32_slowpath,@function
        .size           $__internal_0_$__cuda_sm3x_div_rn_noftz_f32_slowpath,(.L_x_88 - $__internal_0_$__cuda_sm3x_div_rn_noftz_f32_slowpath)
$__internal_0_$__cuda_sm3x_div_rn_noftz_f32_slowpath:
[----:B------:R-:W-:Y:S01]  /*0660*/  SHF.R.U32.HI R8, RZ, 0x17, R3 ;  /* 0x00000017ff087819 */ /* 0x000fe20000011603 */
[----:B------:R-:W-:Y:S01]  /*0670*/  BSSY.RECONVERGENT B1, `(.L_x_4) ;  /* 0x0000062000017945 */ /* 0x000fe20003800200 */
[----:B------:R-:W-:Y:S02]  /*0680*/  SHF.R.U32.HI R7, RZ, 0x17, R0 ;  /* 0x00000017ff077819 */ /* 0x000fe40000011600 */
[----:B------:R-:W-:Y:S02]  /*0690*/  LOP3.LUT R12, R8, 0xff, RZ, 0xc0, !PT ;  /* 0x000000ff080c7812 */ /* 0x000fe400078ec0ff */
[----:B------:R-:W-:-:S03]  /*06a0*/  LOP3.LUT R10, R7, 0xff, RZ, 0xc0, !PT ;  /* 0x000000ff070a7812 */ /* 0x000fc600078ec0ff */
[----:B------:R-:W-:Y:S02]  /*06b0*/  VIADD R9, R12, 0xffffffff ;  /* 0xffffffff0c097836 */ /* 0x000fe40000000000 */
[----:B------:R-:W-:-:S03]  /*06c0*/  VIADD R8, R10, 0xffffffff ;  /* 0xffffffff0a087836 */ /* 0x000fc60000000000 */
[----:B------:R-:W-:-:S04]  /*06d0*/  ISETP.GT.U32.AND P0, PT, R9, 0xfd, PT ;  /* 0x000000fd0900780c */ /* 0x000fc80003f04070 */
[----:B------:R-:W-:-:S13]  /*06e0*/  ISETP.GT.U32.OR P0, PT, R8, 0xfd, P0 ;  /* 0x000000fd0800780c */ /* 0x000fda0000704470 */
[----:B------:R-:W-:Y:S01]  /*06f0*/  @!P0 MOV R7, RZ ;  /* 0x000000ff00078202 */ /* 0x000fe20000000f00 */
[----:B------:R-:W-:Y:S06]  /*0700*/  @!P0 BRA `(.L_x_5) ;  /* 0x00000000005c8947 */ /* 0x000fec0003800000 */
[----:B------:R-:W-:Y:S02]  /*0710*/  FSETP.GTU.FTZ.AND P0, PT, |R0|, +INF , PT ;  /* 0x7f8000000000780b */ /* 0x000fe40003f1c200 */
[----:B------:R-:W-:-:S04]  /*0720*/  FSETP.GTU.FTZ.AND P1, PT, |R3|, +INF , PT ;  /* 0x7f8000000300780b */ /* 0x000fc80003f3c200 */
[----:B------:R-:W-:-:S13]  /*0730*/  PLOP3.LUT P0, PT, P0, P1, PT, 0xf8, 0x8f ;  /* 0x00000000008f781c */ /* 0x000fda0000703f70 */
[----:B------:R-:W-:Y:S05]  /*0740*/  @P0 BRA `(.L_x_6) ;  /* 0x00000004004c0947 */ /* 0x000fea0003800000 */
[----:B------:R-:W-:-:S13]  /*0750*/  LOP3.LUT P0, RZ, R3, 0x7fffffff, R0, 0xc8, !PT ;  /* 0x7fffffff03ff7812 */ /* 0x000fda000780c800 */
[----:B------:R-:W-:Y:S05]  /*0760*/  @!P0 BRA `(.L_x_7) ;  /* 0x00000004003c8947 */ /* 0x000fea0003800000 */
[C---:B------:R-:W-:Y:S02]  /*0770*/  FSETP.NEU.FTZ.AND P2, PT, |R0|.reuse, +INF , PT ;  /* 0x7f8000000000780b */ /* 0x040fe40003f5d200 */
[----:B------:R-:W-:Y:S02]  /*0780*/  FSETP.NEU.FTZ.AND P1, PT, |R3|, +INF , PT ;  /* 0x7f8000000300780b */ /* 0x000fe40003f3d200 */
[----:B------:R-:W-:-:S11]  /*0790*/  FSETP.NEU.FTZ.AND P0, PT, |R0|, +INF , PT ;  /* 0x7f8000000000780b */ /* 0x000fd60003f1d200 */
[----:B------:R-:W-:Y:S05]  /*07a0*/  @!P1 BRA !P2, `(.L_x_7) ;  /* 0x00000004002c9947 */ /* 0x000fea0005000000 */
[----:B------:R-:W-:-:S04]  /*07b0*/  LOP3.LUT P2, RZ, R0, 0x7fffffff, RZ, 0xc0, !PT ;  /* 0x7fffffff00ff7812 */ /* 0x000fc8000784c0ff */
[----:B------:R-:W-:-:S13]  /*07c0*/  PLOP3.LUT P1, PT, P1, P2, PT, 0x2f, 0xf2 ;  /* 0x0000000000f2781c */ /* 0x000fda0000f24577 */
[----:B------:R-:W-:Y:S05]  /*07d0*/  @P1 BRA `(.L_x_8) ;  /* 0x0000000400181947 */ /* 0x000fea0003800000 */
[----:B------:R-:W-:-:S04]  /*07e0*/  LOP3.LUT P1, RZ, R3, 0x7fffffff, RZ, 0xc0, !PT ;  /* 0x7fffffff03ff7812 */ /* 0x000fc8000782c0ff */
[----:B------:R-:W-:-:S13]  /*07f0*/  PLOP3.LUT P0, PT, P0, P1, PT, 0x2f, 0xf2 ;  /* 0x0000000000f2781c */ /* 0x000fda0000702577 */
[----:B------:R-:W-:Y:S05]  /*0800*/  @P0 BRA `(.L_x_9) ;  /* 0x0000000400000947 */ /* 0x000fea0003800000 */
[----:B------:R-:W-:Y:S02]  /*0810*/  ISETP.GE.AND P0, PT, R8, RZ, PT ;  /* 0x000000ff0800720c */ /* 0x000fe40003f06270 */
[----:B------:R-:W-:-:S11]  /*0820*/  ISETP.GE.AND P1, PT, R9, RZ, PT ;  /* 0x000000ff0900720c */ /* 0x000fd60003f26270 */
[----:B------:R-:W-:Y:S02]  /*0830*/  @P0 IMAD.MOV.U32 R7, RZ, RZ, RZ ;  /* 0x000000ffff070224 */ /* 0x000fe400078e00ff */
[----:B------:R-:W-:Y:S01]  /*0840*/  @!P0 FFMA R0, R0, 1.84467440737095516160e+19, RZ ;  /* 0x5f80000000008823 */ /* 0x000fe200000000ff */
[----:B------:R-:W-:Y:S02]  /*0850*/  @!P0 IMAD.MOV.U32 R7, RZ, RZ, -0x40 ;  /* 0xffffffc0ff078424 */ /* 0x000fe400078e00ff */
[----:B------:R-:W-:-:S03]  /*0860*/  @!P1 FFMA R3, R3, 1.84467440737095516160e+19, RZ ;  /* 0x5f80000003039823 */ /* 0x000fc600000000ff */
[----:B------:R-:W-:-:S07]  /*0870*/  @!P1 IADD3 R7, PT, PT, R7, 0x40, RZ ;  /* 0x0000004007079810 */ /* 0x000fce0007ffe0ff */
.L_x_5:
[----:B------:R-:W-:Y:S01]  /*0880*/  LEA R8, R12, 0xc0800000, 0x17 ;  /* 0xc08000000c087811 */ /* 0x000fe200078eb8ff */
[----:B------:R-:W-:Y:S04]  /*0890*/  BSSY.RECONVERGENT B2, `(.L_x_10) ;  /* 0x0000036000027945 */ /* 0x000fe80003800200 */
[----:B------:R-:W-:Y:S02]  /*08a0*/  IMAD.IADD R8, R3, 0x1, -R8 ;  /* 0x0000000103087824 */ /* 0x000fe400078e0a08 */
[----:B------:R-:W-:Y:S02]  /*08b0*/  VIADD R3, R10, 0xffffff81 ;  /* 0xffffff810a037836 */ /* 0x000fe40000000000 */
[----:B------:R0:W1:Y:S01]  /*08c0*/  MUFU.RCP R9, R8 ;  /* 0x0000000800097308 */ /* 0x0000620000001000 */
[----:B------:R-:W-:Y:S01]  /*08d0*/  FADD.FTZ R11, -R8, -RZ ;  /* 0x800000ff080b7221 */ /* 0x000fe20000010100 */
[C---:B------:R-:W-:Y:S01]  /*08e0*/  IMAD R0, R3.reuse, -0x800000, R0 ;  /* 0xff80000003007824 */ /* 0x040fe200078e0200 */
[----:B0-----:R-:W-:-:S04]  /*08f0*/  IADD3 R8, PT, PT, R3, 0x7f, -R12 ;  /* 0x0000007f03087810 */ /* 0x001fc80007ffe80c */
[----:B------:R-:W-:Y:S01]  /*0900*/  IADD3 R8, PT, PT, R8, R7, RZ ;  /* 0x0000000708087210 */ /* 0x000fe20007ffe0ff */
[----:B-1----:R-:W-:-:S04]  /*0910*/  FFMA R10, R9, R11, 1 ;  /* 0x3f800000090a7423 */ /* 0x002fc8000000000b */
[----:B------:R-:W-:-:S04]  /*0920*/  FFMA R14, R9, R10, R9 ;  /* 0x0000000a090e7223 */ /* 0x000fc80000000009 */
[----:B------:R-:W-:-:S04]  /*0930*/  FFMA R9, R0, R14, RZ ;  /* 0x0000000e00097223 */ /* 0x000fc800000000ff */
[----:B------:R-:W-:-:S04]  /*0940*/  FFMA R10, R11, R9, R0 ;  /* 0x000000090b0a7223 */ /* 0x000fc80000000000 */
[----:B------:R-:W-:-:S04]  /*0950*/  FFMA R9, R14, R10, R9 ;  /* 0x0000000a0e097223 */ /* 0x000fc80000000009 */
[----:B------:R-:W-:-:S04]  /*0960*/  FFMA R10, R11, R9, R0 ;  /* 0x000000090b0a7223 */ /* 0x000fc80000000000 */
[----:B------:R-:W-:-:S05]  /*0970*/  FFMA R0, R14, R10, R9 ;  /* 0x0000000a0e007223 */ /* 0x000fca0000000009 */
[----:B------:R-:W-:-:S04]  /*0980*/  SHF.R.U32.HI R3, RZ, 0x17, R0 ;  /* 0x00000017ff037819 */ /* 0x000fc80000011600 */
[----:B------:R-:W-:-:S05]  /*0990*/  LOP3.LUT R3, R3, 0xff, RZ, 0xc0, !PT ;  /* 0x000000ff03037812 */ /* 0x000fca00078ec0ff */
[----:B------:R-:W-:-:S04]  /*09a0*/  IMAD.IADD R11, R3, 0x1, R8 ;  /* 0x00000001030b7824 */ /* 0x000fc800078e0208 */
[----:B------:R-:W-:-:S05]  /*09b0*/  VIADD R3, R11, 0xffffffff ;  /* 0xffffffff0b037836 */ /* 0x000fca0000000000 */
[----:B------:R-:W-:-:S13]  /*09c0*/  ISETP.GE.U32.AND P0, PT, R3, 0xfe, PT ;  /* 0x000000fe0300780c */ /* 0x000fda0003f06070 */
[----:B------:R-:W-:Y:S05]  /*09d0*/  @!P0 BRA `(.L_x_11) ;  /* 0x0000000000808947 */ /* 0x000fea0003800000 */
[----:B------:R-:W-:-:S13]  /*09e0*/  ISETP.GT.AND P0, PT, R11, 0xfe, PT ;  /* 0x000000fe0b00780c */ /* 0x000fda0003f04270 */
[----:B------:R-:W-:Y:S05]  /*09f0*/  @P0 BRA `(.L_x_12) ;  /* 0x00000000006c0947 */ /* 0x000fea0003800000 */
[----:B------:R-:W-:-:S13]  /*0a00*/  ISETP.GE.AND P0, PT, R11, 0x1, PT ;  /* 0x000000010b00780c */ /* 0x000fda0003f06270 */
[----:B------:R-:W-:Y:S05]  /*0a10*/  @P0 BRA `(.L_x_13) ;  /* 0x0000000000740947 */ /* 0x000fea0003800000 */
[----:B------:R-:W-:Y:S02]  /*0a20*/  ISETP.GE.AND P0, PT, R11, -0x18, PT ;  /* 0xffffffe80b00780c */ /* 0x000fe40003f06270 */
[----:B------:R-:W-:-:S11]  /*0a30*/  LOP3.LUT R0, R0, 0x80000000, RZ, 0xc0, !PT ;  /* 0x8000000000007812 */ /* 0x000fd600078ec0ff */
[----:B------:R-:W-:Y:S05]  /*0a40*/  @!P0 BRA `(.L_x_13) ;  /* 0x0000000000688947 */ /* 0x000fea0003800000 */
[CCC-:B------:R-:W-:Y:S01]  /*0a50*/  FFMA.RZ R3, R14.reuse, R10.reuse, R9.reuse ;  /* 0x0000000a0e037223 */ /* 0x1c0fe2000000c009 */
[CCC-:B------:R-:W-:Y:S01]  /*0a60*/  FFMA.RM R8, R14.reuse, R10.reuse, R9.reuse ;  /* 0x0000000a0e087223 */ /* 0x1c0fe20000004009 */
[C---:B------:R-:W-:Y:S02]  /*0a70*/  ISETP.NE.AND P2, PT, R11.reuse, RZ, PT ;  /* 0x000000ff0b00720c */ /* 0x040fe40003f45270 */
[----:B------:R-:W-:Y:S02]  /*0a80*/  ISETP.NE.AND P1, PT, R11, RZ, PT ;  /* 0x000000ff0b00720c */ /* 0x000fe40003f25270 */
[----:B------:R-:W-:Y:S01]  /*0a90*/  LOP3.LUT R7, R3, 0x7fffff, RZ, 0xc0, !PT ;  /* 0x007fffff03077812 */ /* 0x000fe200078ec0ff */
[----:B------:R-:W-:Y:S01]  /*0aa0*/  FFMA.RP R3, R14, R10, R9 ;  /* 0x0000000a0e037223 */ /* 0x000fe20000008009 */
[----:B------:R-:W-:Y:S01]  /*0ab0*/  IADD3 R10, PT, PT, R11, 0x20, RZ ;  /* 0x000000200b0a7810 */ /* 0x000fe20007ffe0ff */
[----:B------:R-:W-:Y:S01]  /*0ac0*/  IMAD.MOV R9, RZ, RZ, -R11 ;  /* 0x000000ffff097224 */ /* 0x000fe200078e0a0b */
[----:B------:R-:W-:-:S02]  /*0ad0*/  LOP3.LUT R7, R7, 0x800000, RZ, 0xfc, !PT ;  /* 0x0080000007077812 */ /* 0x000fc400078efcff */
[----:B------:R-:W-:Y:S02]  /*0ae0*/  FSETP.NEU.FTZ.AND P0, PT, R3, R8, PT ;  /* 0x000000080300720b */ /* 0x000fe40003f1d000 */
[----:B------:R-:W-:Y:S02]  /*0af0*/  SHF.L.U32 R10, R7, R10, RZ ;  /* 0x0000000a070a7219 */ /* 0x000fe400000006ff */
[----:B------:R-:W-:Y:S02]  /*0b00*/  SEL R8, R9, RZ, P2 ;  /* 0x000000ff09087207 */ /* 0x000fe40001000000 */
[----:B------:R-:W-:Y:S02]  /*0b10*/  ISETP.NE.AND P1, PT, R10, RZ, P1 ;  /* 0x000000ff0a00720c */ /* 0x000fe40000f25270 */
[----:B------:R-:W-:Y:S02]  /*0b20*/  SHF.R.U32.HI R8, RZ, R8, R7 ;  /* 0x00000008ff087219 */ /* 0x000fe40000011607 */
[----:B------:R-:W-:-:S02]  /*0b30*/  PLOP3.LUT P0, PT, P0, P1, PT, 0xf8, 0x8f ;  /* 0x00000000008f781c */ /* 0x000fc40000703f70 */
[----:B------:R-:W-:Y:S02]  /*0b40*/  SHF.R.U32.HI R10, RZ, 0x1, R8 ;  /* 0x00000001ff0a7819 */ /* 0x000fe40000011608 */
[----:B------:R-:W-:-:S04]  /*0b50*/  SEL R3, RZ, 0x1, !P0 ;  /* 0x00000001ff037807 */ /* 0x000fc80004000000 */
[----:B------:R-:W-:-:S04]  /*0b60*/  LOP3.LUT R3, R3, 0x1, R10, 0xf8, !PT ;  /* 0x0000000103037812 */ /* 0x000fc800078ef80a */
[----:B------:R-:W-:-:S05]  /*0b70*/  LOP3.LUT R3, R3, R8, RZ, 0xc0, !PT ;  /* 0x0000000803037212 */ /* 0x000fca00078ec0ff */
[----:B------:R-:W-:-:S05]  /*0b80*/  IMAD.IADD R3, R10, 0x1, R3 ;  /* 0x000000010a037824 */ /* 0x000fca00078e0203 */
[----:B------:R-:W-:Y:S01]  /*0b90*/  LOP3.LUT R0, R3, R0, RZ, 0xfc, !PT ;  /* 0x0000000003007212 */ /* 0x000fe200078efcff */
[----:B------:R-:W-:Y:S06]  /*0ba0*/  BRA `(.L_x_13) ;  /* 0x0000000000107947 */ /* 0x000fec0003800000 */
.L_x_12:
[----:B------:R-:W-:-:S04]  /*0bb0*/  LOP3.LUT R0, R0, 0x80000000, RZ, 0xc0, !PT ;  /* 0x8000000000007812 */ /* 0x000fc800078ec0ff */
[----:B------:R-:W-:Y:S01]  /*0bc0*/  LOP3.LUT R0, R0, 0x7f800000, RZ, 0xfc, !PT ;  /* 0x7f80000000007812 */ /* 0x000fe200078efcff */
[----:B------:R-:W-:Y:S06]  /*0bd0*/  BRA `(.L_x_13) ;  /* 0x0000000000047947 */ /* 0x000fec0003800000 */
.L_x_11:
[----:B------:R-:W-:-:S07]  /*0be0*/  LEA R0, R8, R0, 0x17 ;  /* 0x0000000008007211 */ /* 0x000fce00078eb8ff */
.L_x_13:
[----:B------:R-:W-:Y:S05]  /*0bf0*/  BSYNC.RECONVERGENT B2 ;  /* 0x0000000000027941 */ /* 0x000fea0003800200 */
.L_x_10:
[----:B------:R-:W-:Y:S05]  /*0c00*/  BRA `(.L_x_14) ;  /* 0x0000000000207947 */ /* 0x000fea0003800000 */
.L_x_9:
[----:B------:R-:W-:-:S04]  /*0c10*/  LOP3.LUT R0, R3, 0x80000000, R0, 0x48, !PT ;  /* 0x8000000003007812 */ /* 0x000fc800078e4800 */
[----:B------:R-:W-:Y:S01]  /*0c20*/  LOP3.LUT R0, R0, 0x7f800000, RZ, 0xfc, !PT ;  /* 0x7f80000000007812 */ /* 0x000fe200078efcff */
[----:B------:R-:W-:Y:S06]  /*0c30*/  BRA `(.L_x_14) ;  /* 0x0000000000147947 */ /* 0x000fec0003800000 */
.L_x_8:
[----:B------:R-:W-:Y:S01]  /*0c40*/  LOP3.LUT R0, R3, 0x80000000, R0, 0x48, !PT ;  /* 0x8000000003007812 */ /* 0x000fe200078e4800 */
[----:B------:R-:W-:Y:S06]  /*0c50*/  BRA `(.L_x_14) ;  /* 0x00000000000c7947 */ /* 0x000fec0003800000 */
.L_x_7:
[----:B------:R-:W0:Y:S01]  /*0c60*/  MUFU.RSQ R0, -QNAN ;  /* 0xffc0000000007908 */ /* 0x000e220000001400 */
[----:B------:R-:W-:Y:S05]  /*0c70*/  BRA `(.L_x_14) ;  /* 0x0000000000047947 */ /* 0x000fea0003800000 */
.L_x_6:
[----:B------:R-:W-:-:S07]  /*0c80*/  FADD.FTZ R0, R0, R3 ;  /* 0x0000000300007221 */ /* 0x000fce0000010000 */
.L_x_14:
[----:B------:R-:W-:Y:S05]  /*0c90*/  BSYNC.RECONVERGENT B1 ;  /* 0x0000000000017941 */ /* 0x000fea0003800200 */
.L_x_4:
[----:B------:R-:W-:-:S04]  /*0ca0*/  IMAD.MOV.U32 R7, RZ, RZ, 0x0 ;  /* 0x00000000ff077424 */ /* 0x000fc800078e00ff */
[----:B0-----:R-:W-:Y:S05]  /*0cb0*/  RET.REL.NODEC R6 `(_Z31conv_batch_stats_bwd_f32_kerneljjjPKfS0_S0_S0_fPf) ;  /* 0xfffffff006d07950 */ /* 0x001fea0003c3ffff */
.L_x_15:
[----:B------:R-:W-:-:S00]  /*0cc0*/  BRA `(.L_x_15) ;  /* 0xfffffffc00fc7947 */ /* 0x000fc0000383ffff */
[----:B------:R-:W-:-:S00]  /*0cd0*/  NOP ;  /* 0x0000000000007918 */ /* 0x000fc00000000000 */
        /* <DEDUP_REMOVED lines=10> */
.L_x_88:


//--------------------- .text._Z39conv_batch_var_fwd_nonatomic_f32_kerneljjjjPKfS0_Pf --------------------------
	.section	.text._Z39conv_batch_var_fwd_nonatomic_f32_kerneljjjjPKfS0_Pf,"ax",@progbits
	.align	128
        .global         _Z39conv_batch_var_fwd_nonatomic_f32_kerneljjjjPKfS0_Pf
        .type           _Z39conv_batch_var_fwd_nonatomic_f32_kerneljjjjPKfS0_Pf,@function
        .size           _Z39conv_batch_var_fwd_nonatomic_f32_kerneljjjjPKfS0_Pf,(.L_x_89 - _Z39conv_batch_var_fwd_nonatomic_f32_kerneljjjjPKfS0_Pf)
        .other          _Z39conv_batch_var_fwd_nonatomic_f32_kerneljjjjPKfS0_Pf,@"STO_CUDA_ENTRY STV_DEFAULT"
_Z39conv_batch_var_fwd_nonatomic_f32_kerneljjjjPKfS0_Pf:
.text._Z39conv_batch_var_fwd_nonatomic_f32_kerneljjjjPKfS0_Pf:
[----:B------:R-:W-:Y:S01]  /*0000*/  LDC R1, c[0x0][0x37c] ;  /* 0x0000df00ff017b82 */ /* 0x000fe20000000800 */
[----:B------:R-:W0:Y:S01]  /*0010*/  LDCU.128 UR8, c[0x0][0x380] ;  /* 0x00007000ff0877ac */ /* 0x000e220008000c00 */
[----:B------:R-:W1:Y:S01]  /*0020*/  S2R R0, SR_TID.X ;  /* 0x0000000000007919 */ /* 0x000e620000002100 */
[----:B------:R-:W-:Y:S01]  /*0030*/  IMAD.MOV.U32 R2, RZ, RZ, RZ ;  /* 0x000000ffff027224 */ /* 0x000fe200078e00ff */
[----:B------:R-:W2:Y:S01]  /*0040*/  LDCU.64 UR12, c[0x0][0x358] ;  /* 0x00006b00ff0c77ac */ /* 0x000ea20008000a00 */
[----:B0-----:R-:W0:Y:S01]  /*0050*/  I2F.U32.RP R4, UR9 ;  /* 0x0000000900047d06 */ /* 0x001e220008209000 */
[----:B------:R-:W-:-:S07]  /*0060*/  LOP3.LUT R10, RZ, UR9, RZ, 0x33, !PT ;  /* 0x00000009ff0a7c12 */ /* 0x000fce000f8e33ff */
[----:B0-----:R-:W0:Y:S02]  /*0070*/  MUFU.RCP R4, R4 ;  /* 0x0000000400047308 */ /* 0x001e240000001000 */
[----:B0-----:R-:W-:-:S06]  /*0080*/  VIADD R3, R4, 0xffffffe ;  /* 0x0ffffffe04037836 */ /* 0x001fcc0000000000 */
[----:B------:R-:W0:Y:S02]  /*0090*/  F2I.FTZ.U32.TRUNC.NTZ R3, R3 ;  /* 0x0000000300037305 */ /* 0x000e24000021f000 */
[----:B0-----:R-:W-:-:S04]  /*00a0*/  IMAD.MOV R5, RZ, RZ, -R3 ;  /* 0x000000ffff057224 */ /* 0x001fc800078e0a03 */
[----:B------:R-:W-:-:S04]  /*00b0*/  IMAD R5, R5, UR9, RZ ;  /* 0x0000000905057c24 */ /* 0x000fc8000f8e02ff */
[----:B------:R-:W-:-:S04]  /*00c0*/  IMAD.HI.U32 R5, R3, R5, R2 ;  /* 0x0000000503057227 */ /* 0x000fc800078e0002 */
[----:B-1----:R-:W-:-:S04]  /*00d0*/  VIADD R2, R0, UR8 ;  /* 0x0000000800027c36 */ /* 0x002fc80008000000 */
[----:B------:R-:W-:-:S04]  /*00e0*/  IMAD.HI.U32 R5, R5, R2, RZ ;  /* 0x0000000205057227 */ /* 0x000fc800078e00ff */
[----:B------:R-:W-:-:S04]  /*00f0*/  IMAD.MOV R7, RZ, RZ, -R5 ;  /* 0x000000ffff077224 */ /* 0x000fc800078e0a05 */
[----:B------:R-:W-:Y:S02]  /*0100*/  IMAD R8, R7, UR9, R2 ;  /* 0x0000000907087c24 */ /* 0x000fe4000f8e0202 */
[----:B------:R-:W0:Y:S01]  /*0110*/  S2R R2, SR_CTAID.X ;  /* 0x0000000000027919 */ /* 0x000e220000002500 */
[----:B------:R-:W1:Y:S02]  /*0120*/  LDC.64 R6, c[0x0][0x398] ;  /* 0x0000e600ff067b82 */ /* 0x000e640000000a00 */
[----:B------:R-:W-:-:S13]  /*0130*/  ISETP.GE.U32.AND P0, PT, R8, UR9, PT ;  /* 0x0000000908007c0c */ /* 0x000fda000bf06070 */
[----:B------:R-:W-:Y:S02]  /*0140*/  @P0 VIADD R8, R8, -UR9 ;  /* 0x8000000908080c36 */ /* 0x000fe40008000000 */
[----:B------:R-:W-:Y:S01]  /*0150*/  @P0 VIADD R5, R5, 0x1 ;  /* 0x0000000105050836 */ /* 0x000fe20000000000 */
[----:B------:R-:W-:Y:S02]  /*0160*/  ISETP.NE.U32.AND P0, PT, RZ, UR9, PT ;  /* 0x00000009ff007c0c */ /* 0x000fe4000bf05070 */
[----:B------:R-:W-:-:S13]  /*0170*/  ISETP.GE.U32.AND P1, PT, R8, UR9, PT ;  /* 0x0000000908007c0c */ /* 0x000fda000bf26070 */
[----:B------:R-:W-:-:S05]  /*0180*/  @P1 VIADD R5, R5, 0x1 ;  /* 0x0000000105051836 */ /* 0x000fca0000000000 */
[----:B------:R-:W-:Y:S02]  /*0190*/  SEL R3, R10, R5, !P0 ;  /* 0x000000050a037207 */ /* 0x000fe40004000000 */
[----:B------:R-:W3:Y:S02]  /*01a0*/  LDC.64 R4, c[0x0][0x390] ;  /* 0x0000e400ff047b82 */ /* 0x000ee40000000a00 */
[----:B------:R-:W-:-:S04]  /*01b0*/  ISETP.GE.U32.AND P0, PT, R3, UR11, PT ;  /* 0x0000000b03007c0c */ /* 0x000fc8000bf06070 */
[----:B0-----:R-:W-:-:S04]  /*01c0*/  ISETP.LT.U32.AND P0, PT, R2, UR10, !P0 ;  /* 0x0000000a02007c0c */ /* 0x001fc8000c701070 */
[----:B------:R-:W-:-:S09]  /*01d0*/  ISETP.NE.U32.AND P2, PT, RZ, UR9, P0 ;  /* 0x00000009ff007c0c */ /* 0x000fd20008745070 */
[----:B------:R-:W-:Y:S02]  /*01e0*/  @P0 VIADD R9, R8, -UR9 ;  /* 0x8000000908090c36 */ /* 0x000fe40008000000 */
[----:B------:R-:W-:Y:S02]  /*01f0*/  @P0 IMAD R3, R3, UR10, R2 ;  /* 0x0000000a03030c24 */ /* 0x000fe4000f8e0202 */
[----:B-1----:R-:W-:Y:S01]  /*0200*/  @P0 IMAD.WIDE.U32 R6, R2, 0x4, R6 ;  /* 0x0000000402060825 */ /* 0x002fe200078e0006 */
[----:B------:R-:W-:-:S05]  /*0210*/  @P2 SEL R10, R9, R8, P1 ;  /* 0x00000008090a2207 */ /* 0x000fca0000800000 */
[----:B------:R-:W-:Y:S01]  /*0220*/  @P0 IMAD R3, R3, UR9, R10 ;  /* 0x0000000903030c24 */ /* 0x000fe2000f8e020a */
[----:B--2---:R-:W2:Y:S03]  /*0230*/  @P0 LDG.E R7, desc[UR12][R6.64] ;  /* 0x0000000c06070981 */ /* 0x004ea6000c1e1900 */
[----:B---3--:R-:W-:-:S06]  /*0240*/  @P0 IMAD.WIDE.U32 R4, R3, 0x4, R4 ;  /* 0x0000000403040825 */ /* 0x008fcc00078e0004 */
[----:B------:R-:W2:Y:S01]  /*0250*/  @P0 LDG.E R4, desc[UR12][R4.64] ;  /* 0x0000000c04040981 */ /* 0x000ea2000c1e1900 */
[----:B------:R-:W0:Y:S01]  /*0260*/  S2UR UR5, SR_CgaCtaId ;  /* 0x00000000000579c3 */ /* 0x000e220000008800 */
[----:B------:R-:W-:Y:S01]  /*0270*/  UMOV UR4, 0x400 ;  /* 0x0000040000047882 */ /* 0x000fe20000000000 */
[----:B------:R-:W-:Y:S01]  /*0280*/  LEA.HI R3, R0, R0, RZ, 0x1b ;  /* 0x0000000000037211 */ /* 0x000fe200078fd8ff */
[----:B------:R-:W1:Y:S01]  /*0290*/  LDCU UR10, c[0x0][0x360] ;  /* 0x00006c00ff0a77ac */ /* 0x000e620008000800 */
[----:B0-----:R-:W-:-:S06]  /*02a0*/  ULEA UR4, UR5, UR4, 0x18 ;  /* 0x0000000405047291 */ /* 0x001fcc000f8ec0ff */
[----:B------:R-:W-:Y:S01]  /*02b0*/  LEA R3, R3, UR4, 0x2 ;  /* 0x0000000403037c11 */ /* 0x000fe2000f8e10ff */
[----:B-1----:R-:W-:Y:S02]  /*02c0*/  UISETP.GE.U32.AND UP0, UPT, UR10, 0x2, UPT ;  /* 0x000000020a00788c */ /* 0x002fe4000bf06070 */
[----:B------:R-:W-:Y:S01]  /*02d0*/  UIMAD UR5, UR9, UR11, -UR8 ;  /* 0x0000000b090572a4 */ /* 0x000fe2000f8e0a08 */
[----:B--2---:R-:W-:-:S04]  /*02e0*/  @P0 FADD R8, R4, -R7 ;  /* 0x8000000704080221 */ /* 0x004fc80000000000 */
[----:B------:R-:W-:-:S05]  /*02f0*/  @P0 FMUL R8, R8, R8 ;  /* 0x0000000808080220 */ /* 0x000fca0000400000 */
[----:B------:R0:W-:Y:S04]  /*0300*/  @P0 STS [R3], R8 ;  /* 0x0000000803000388 */ /* 0x0001e80000000800 */
[----:B------:R0:W-:Y:S01]  /*0310*/  @!P0 STS [R3], RZ ;  /* 0x000000ff03008388 */ /* 0x0001e20000000800 */
[----:B------:R-:W-:Y:S06]  /*0320*/  BAR.SYNC.DEFER_BLOCKING 0x0 ;  /* 0x0000000000007b1d */ /* 0x000fec0000010000 */
[----:B------:R-:W-:Y:S05]  /*0330*/  BRA.U !UP0, `(.L_x_16) ;  /* 0x0000000108507547 */ /* 0x000fea000b800000 */
[----:B------:R-:W-:Y:S01]  /*0340*/  UISETP.LT.U32.AND UP0, UPT, UR10, UR5, UPT ;  /* 0x000000050a00728c */ /* 0x000fe2000bf01070 */
[----:B------:R-:W-:-:S03]  /*0350*/  UMOV UR6, 0x1 ;  /* 0x0000000100067882 */ /* 0x000fc60000000000 */
[----:B------:R-:W-:-:S12]  /*0360*/  USEL UR5, UR10, UR5, UP0 ;  /* 0x000000050a057287 */ /* 0x000fd80008000000 */
.L_x_19:
[----:B------:R-:W-:Y:S04]  /*0370*/  BSSY.RECONVERGENT B0, `(.L_x_17) ;  /* 0x000000c000007945 */ /* 0x000fe80003800200 */
[----:B-1----:R-:W-:Y:S05]  /*0380*/  @!P0 BRA `(.L_x_18) ;  /* 0x0000000000288947 */ /* 0x002fea0003800000 */
[----:B------:R-:W-:Y:S02]  /*0390*/  ULEA UR7, UR6, 0x3ff, 0x1 ;  /* 0x000003ff06077891 */ /* 0x000fe4000f8e08ff */
[----:B------:R-:W-:-:S04]  /*03a0*/  VIADD R4, R0, UR6 ;  /* 0x0000000600047c36 */ /* 0x000fc80008000000 */
[----:B------:R-:W-:-:S04]  /*03b0*/  LOP3.LUT P1, RZ, R0, UR7, RZ, 0xc0, !PT ;  /* 0x0000000700ff7c12 */ /* 0x000fc8000f82c0ff */
[----:B------:R-:W-:-:S13]  /*03c0*/  ISETP.GE.U32.OR P1, PT, R4, UR5, P1 ;  /* 0x0000000504007c0c */ /* 0x000fda0008f26470 */
[----:B------:R-:W-:Y:S01]  /*03d0*/  @!P1 LEA.HI R4, R4, R4, RZ, 0x1b ;  /* 0x0000000404049211 */ /* 0x000fe200078fd8ff */
[----:B------:R-:W-:Y:S03]  /*03e0*/  @!P1 LDS R5, [R3] ;  /* 0x0000000003059984 */ /* 0x000fe60000000800 */
[----:B------:R-:W-:-:S06]  /*03f0*/  @!P1 LEA R4, R4, UR4, 0x2 ;  /* 0x0000000404049c11 */ /* 0x000fcc000f8e10ff */
[----:B------:R-:W1:Y:S02]  /*0400*/  @!P1 LDS R4, [R4] ;  /* 0x0000000004049984 */ /* 0x000e640000000800 */
[----:B-1----:R-:W-:-:S05]  /*0410*/  @!P1 FADD R6, R4, R5 ;  /* 0x0000000504069221 */ /* 0x002fca0000000000 */
[----:B------:R1:W-:Y:S02]  /*0420*/  @!P1 STS [R3], R6 ;  /* 0x0000000603009388 */ /* 0x0003e40000000800 */
.L_x_18:
[----:B------:R-:W-:Y:S05]  /*0430*/  BSYNC.RECONVERGENT B0 ;  /* 0x0000000000007941 */ /* 0x000fea0003800200 */
.L_x_17:
[----:B------:R-:W-:Y:S01]  /*0440*/  BAR.SYNC.DEFER_BLOCKING 0x0 ;  /* 0x0000000000007b1d */ /* 0x000fe20000010000 */
[----:B------:R-:W-:-:S04]  /*0450*/  USHF.L.U32 UR6, UR6, 0x1, URZ ;  /* 0x0000000106067899 */ /* 0x000fc800080006ff */
[----:B------:R-:W-:-:S09]  /*0460*/  UISETP.GE.U32.AND UP0, UPT, UR6, UR10, UPT ;  /* 0x0000000a0600728c */ /* 0x000fd2000bf06070 */
[----:B------:R-:W-:Y:S05]  /*0470*/  BRA.U !UP0, `(.L_x_19) ;  /* 0xfffffffd08bc7547 */ /* 0x000fea000b83ffff */
.L_x_16:
[----:B------:R-:W-:-:S13]  /*0480*/  ISETP.NE.OR P0, PT, R0, RZ, !P0 ;  /* 0x000000ff0000720c */ /* 0x000fda0004705670 */
[----:B------:R-:W-:Y:S05]  /*0490*/  @P0 EXIT ;  /* 0x000000000000094d */ /* 0x000fea0003800000 */
[----:B------:R-:W2:Y:S01]  /*04a0*/  S2UR UR5, SR_CgaCtaId ;  /* 0x00000000000579c3 */ /* 0x000ea20000008800 */
[----:B------:R-:W-:Y:S01]  /*04b0*/  UMOV UR4, 0x400 ;  /* 0x0000040000047882 */ /* 0x000fe20000000000 */
[----:B------:R-:W3:Y:S01]  /*04c0*/  LDCU UR6, c[0x0][0x38c] ;  /* 0x00007180ff0677ac */ /* 0x000ee20008000800 */
[----:B------:R-:W3:Y:S01]  /*04d0*/  LDCU UR7, c[0x0][0x384] ;  /* 0x00007080ff0777ac */ /* 0x000ee20008000800 */
[----:B--2---:R-:W-:-:S09]  /*04e0*/  ULEA UR4, UR5, UR4, 0x18 ;  /* 0x0000000405047291 */ /* 0x004fd2000f8ec0ff */
[----:B------:R-:W2:Y:S01]  /*04f0*/  LDS R0, [UR4] ;  /* 0x00000004ff007984 */ /* 0x000ea20008000800 */
[----:B---3--:R-:W-:-:S06]  /*0500*/  UIMAD UR4, UR7, UR6, -UR7 ;  /* 0x00000006070472a4 */ /* 0x008fcc000f8e0a07 */
[----:B01----:R-:W-:-:S04]  /*0510*/  I2FP.F32.U32 R3, UR4 ;  /* 0x0000000400037c45 */ /* 0x003fc80008201000 */
        /* <DEDUP_REMOVED lines=9> */
[----:B------:R-:W-:Y:S05]  /*05b0*/  CALL.REL.NOINC `($__internal_1_$__cuda_sm3x_div_rn_noftz_f32_slowpath) ;  /* 0x00000000001c7944 */ /* 0x000fea0003c00000 */
[----:B------:R-:W-:-:S07]  /*05c0*/  IMAD.MOV.U32 R6, RZ, RZ, R0 ;  /* 0x000000ffff067224 */ /* 0x000fce00078e0000 */
.L_x_20:
[----:B------:R-:W0:Y:S02]  /*05d0*/  LDC.64 R4, c[0x0][0x3a0] ;  /* 0x0000e800ff047b82 */ /* 0x000e240000000a00 */
[----:B0-----:R-:W-:-:S05]  /*05e0*/  IMAD.WIDE.U32 R2, R2, 0x4, R4 ;  /* 0x0000000402027825 */ /* 0x001fca00078e0004 */
[----:B------:R-:W2:Y:S02]  /*05f0*/  LDG.E R5, desc[UR12][R2.64] ;  /* 0x0000000c02057981 */ /* 0x000ea4000c1e1900 */
[----:B--2---:R-:W-:-:S05]  /*0600*/  FADD R5, R5, R6 ;  /* 0x0000000605057221 */ /* 0x004fca0000000000 */
[----:B------:R-:W-:Y:S01]  /*0610*/  STG.E desc[UR12][R2.64], R5 ;  /* 0x0000000502007986 */ /* 0x000fe2000c10190c */
[----:B------:R-:W-:Y:S05]  /*0620*/  EXIT ;  /* 0x000000000000794d */ /* 0x000fea0003800000 */
        .weak           $__internal_1_$__cuda_sm3x_div_rn_noftz_f32_slowpath
        .type           $__internal_1_$__cuda_sm3x_div_rn_noftz_f32_slowpath,@function
        .size           $__internal_1_$__cuda_sm3x_div_rn_noftz_f32_slowpath,(.L_x_89 - $__internal_1_$__cuda_sm3x_div_rn_noftz_f32_slowpath)
$__internal_1_$__cuda_sm3x_div_rn_noftz_f32_slowpath:
[--C-:B------:R-:W-:Y:S01]  /*0630*/  SHF.R.U32.HI R6, RZ, 0x17, R3.reuse ;  /* 0x00000017ff067819 */ /* 0x100fe20000011603 */
[--C-:B------:R-:W-:Y:S01]  /*0640*/  IMAD.MOV.U32 R7, RZ, RZ, R0.reuse ;  /* 0x000000ffff077224 */ /* 0x100fe200078e0000 */
[----:B------:R-:W-:Y:S01]  /*0650*/  SHF.R.U32.HI R5, RZ, 0x17, R0 ;  /* 0x00000017ff057819 */ /* 0x000fe20000011600 */
[----:B------:R-:W-:Y:S01]  /*0660*/  IMAD.MOV.U32 R8, RZ, RZ, R3 ;  /* 0x000000ffff087224 */ /* 0x000fe200078e0003 */
[----:B------:R-:W-:Y:S02]  /*0670*/  LOP3.LUT R6, R6, 0xff, RZ, 0xc0, !PT ;  /* 0x000000ff06067812 */ /* 0x000fe400078ec0ff */
[----:B------:R-:W-:-:S03]  /*0680*/  LOP3.LUT R5, R5, 0xff, RZ, 0xc0, !PT ;  /* 0x000000ff05057812 */ /* 0x000fc600078ec0ff */
[----:B------:R-:W-:Y:S02]  /*0690*/  VIADD R11, R6, 0xffffffff ;  /* 0xffffffff060b7836 */ /* 0x000fe40000000000 */
[----:B------:R-:W-:-:S03]  /*06a0*/  VIADD R10, R5, 0xffffffff ;  /* 0xffffffff050a7836 */ /* 0x000fc60000000000 */
[----:B------:R-:W-:-:S04]  /*06b0*/  ISETP.GT.U32.AND P0, PT, R11, 0xfd, PT ;  /* 0x000000fd0b00780c */ /* 0x000fc80003f04070 */
[----:B------:R-:W-:-:S13]  /*06c0*/  ISETP.GT.U32.OR P0, PT, R10, 0xfd, P0 ;  /* 0x000000fd0a00780c */ /* 0x000fda0000704470 */
[----:B------:R-:W-:Y:S01]  /*06d0*/  @!P0 IMAD.MOV.U32 R9, RZ, RZ, RZ ;  /* 0x000000ffff098224 */ /* 0x000fe200078e00ff */
        /* <DEDUP_REMOVED lines=22> */
[----:B------:R-:W-:Y:S02]  /*0840*/  @!P1 FFMA R8, R3, 1.84467440737095516160e+19, RZ ;  /* 0x5f80000003089823 */ /* 0x000fe400000000ff */
[----:B------:R-:W-:-:S07]  /*0850*/  @!P1 VIADD R9, R9, 0x40 ;  /* 0x0000004009099836 */ /* 0x000fce0000000000 */
.L_x_21:
[----:B------:R-:W-:Y:S01]  /*0860*/  LEA R3, R6, 0xc0800000, 0x17 ;  /* 0xc080000006037811 */ /* 0x000fe200078eb8ff */
[----:B------:R-:W-:-:S04]  /*0870*/  VIADD R5, R5, 0xffffff81 ;  /* 0xffffff8105057836 */ /* 0x000fc80000000000 */
[----:B------:R-:W-:Y:S01]  /*0880*/  IMAD.IADD R3, R8, 0x1, -R3 ;  /* 0x0000000108037824 */ /* 0x000fe200078e0a03 */
[C---:B------:R-:W-:Y:S01]  /*0890*/  IADD3 R6, PT, PT, R5.reuse, 0x7f, -R6 ;  /* 0x0000007f05067810 */ /* 0x040fe20007ffe806 */
[----:B------:R-:W-:Y:S02]  /*08a0*/  IMAD R0, R5, -0x800000, R7 ;  /* 0xff80000005007824 */ /* 0x000fe400078e0207 */
[----:B------:R-:W0:Y:S01]  /*08b0*/  MUFU.RCP R8, R3 ;  /* 0x0000000300087308 */ /* 0x000e220000001000 */
[----:B------:R-:W-:Y:S01]  /*08c0*/  FADD.FTZ R11, -R3, -RZ ;  /* 0x800000ff030b7221 */ /* 0x000fe20000010100 */
[----:B------:R-:W-:-:S03]  /*08d0*/  IMAD.IADD R6, R6, 0x1, R9 ;  /* 0x0000000106067824 */ /* 0x000fc600078e0209 */
[----:B0-----:R-:W-:-:S04]  /*08e0*/  FFMA R13, R8, R11, 1 ;  /* 0x3f800000080d7423 */ /* 0x001fc8000000000b */
        /* <DEDUP_REMOVED lines=25> */
[----:B------:R-:W-:Y:S02]  /*0a80*/  VIADD R8, R9, 0x20 ;  /* 0x0000002009087836 */ /* 0x000fe40000000000 */
[----:B------:R-:W-:Y:S01]  /*0a90*/  LOP3.LUT R5, R5, 0x800000, RZ, 0xfc, !PT ;  /* 0x0080000005057812 */ /* 0x000fe200078efcff */
[----:B------:R-:W-:Y:S01]  /*0aa0*/  IMAD.MOV R7, RZ, RZ, -R9 ;  /* 0x000000ffff077224 */ /* 0x000fe200078e0a09 */
[----:B------:R-:W-:-:S02]  /*0ab0*/  FSETP.NEU.FTZ.AND P0, PT, R3, R6, PT ;  /* 0x000000060300720b */ /* 0x000fc40003f1d000 */
[----:B------:R-:W-:Y:S02]  /*0ac0*/  SHF.L.U32 R8, R5, R8, RZ ;  /* 0x0000000805087219 */ /* 0x000fe400000006ff */
[----:B------:R-:W-:Y:S02]  /*0ad0*/  SEL R6, R7, RZ, P2 ;  /* 0x000000ff07067207 */ /* 0x000fe40001000000 */
[----:B------:R-:W-:Y:S02]  /*0ae0*/  ISETP.NE.AND P1, PT, R8, RZ, P1 ;  /* 0x000000ff0800720c */ /* 0x000fe40000f25270 */
[----:B------:R-:W-:Y:S02]  /*0af0*/  SHF.R.U32.HI R6, RZ, R6, R5 ;  /* 0x00000006ff067219 */ /* 0x000fe40000011605 */
[----:B------:R-:W-:Y:S02]  /*0b00*/  PLOP3.LUT P0, PT, P0, P1, PT, 0xf8, 0x8f ;  /* 0x00000000008f781c */ /* 0x000fe40000703f70 */
[----:B------:R-:W-:-:S02]  /*0b10*/  SHF.R.U32.HI R8, RZ, 0x1, R6 ;  /* 0x00000001ff087819 */ /* 0x000fc40000011606 */
[----:B------:R-:W-:-:S04]  /*0b20*/  SEL R3, RZ, 0x1, !P0 ;  /* 0x00000001ff037807 */ /* 0x000fc80004000000 */
[----:B------:R-:W-:-:S04]  /*0b30*/  LOP3.LUT R3, R3, 0x1, R8, 0xf8, !PT ;  /* 0x0000000103037812 */ /* 0x000fc800078ef808 */
[----:B------:R-:W-:-:S05]  /*0b40*/  LOP3.LUT R3, R3, R6, RZ, 0xc0, !PT ;  /* 0x0000000603037212 */ /* 0x000fca00078ec0ff */
[----:B------:R-:W-:-:S05]  /*0b50*/  IMAD.IADD R3, R8, 0x1, R3 ;  /* 0x0000000108037824 */ /* 0x000fca00078e0203 */
[----:B------:R-:W-:Y:S01]  /*0b60*/  LOP3.LUT R0, R3, R0, RZ, 0xfc, !PT ;  /* 0x0000000003007212 */ /* 0x000fe200078efcff */
[----:B------:R-:W-:Y:S06]  /*0b70*/  BRA `(.L_x_28) ;  /* 0x0000000000347947 */ /* 0x000fec0003800000 */
.L_x_27:
[----:B------:R-:W-:-:S04]  /*0b80*/  LOP3.LUT R0, R0, 0x80000000, RZ, 0xc0, !PT ;  /* 0x8000000000007812 */ /* 0x000fc800078ec0ff */
[----:B------:R-:W-:Y:S01]  /*0b90*/  LOP3.LUT R0, R0, 0x7f800000, RZ, 0xfc, !PT ;  /* 0x7f80000000007812 */ /* 0x000fe200078efcff */
[----:B------:R-:W-:Y:S06]  /*0ba0*/  BRA `(.L_x_28) ;  /* 0x0000000000287947 */ /* 0x000fec0003800000 */
.L_x_26:
[----:B------:R-:W-:Y:S01]  /*0bb0*/  IMAD R0, R6, 0x800000, R0 ;  /* 0x0080000006007824 */ /* 0x000fe200078e0200 */
[----:B------:R-:W-:Y:S06]  /*0bc0*/  BRA `(.L_x_28) ;  /* 0x0000000000207947 */ /* 0x000fec0003800000 */
.L_x_25:
[----:B------:R-:W-:-:S04]  /*0bd0*/  LOP3.LUT R0, R8, 0x80000000, R7, 0x48, !PT ;  /* 0x8000000008007812 */ /* 0x000fc800078e4807 */
[----:B------:R-:W-:Y:S01]  /*0be0*/  LOP3.LUT R0, R0, 0x7f800000, RZ, 0xfc, !PT ;  /* 0x7f80000000007812 */ /* 0x000fe200078efcff */
[----:B------:R-:W-:Y:S06]  /*0bf0*/  BRA `(.L_x_28) ;  /* 0x0000000000147947 */ /* 0x000fec0003800000 */
.L_x_24:
[----:B------:R-:W-:Y:S01]  /*0c00*/  LOP3.LUT R0, R8, 0x80000000, R7, 0x48, !PT ;  /* 0x8000000008007812 */ /* 0x000fe200078e4807 */
[----:B------:R-:W-:Y:S06]  /*0c10*/  BRA `(.L_x_28) ;  /* 0x00000000000c7947 */ /* 0x000fec0003800000 */
.L_x_23:
[----:B------:R-:W0:Y:S01]  /*0c20*/  MUFU.RSQ R0, -QNAN ;  /* 0xffc0000000007908 */ /* 0x000e220000001400 */
[----:B------:R-:W-:Y:S05]  /*0c30*/  BRA `(.L_x_28) ;  /* 0x0000000000047947 */ /* 0x000fea0003800000 */
.L_x_22:
[----:B------:R-:W-:-:S07]  /*0c40*/  FADD.FTZ R0, R0, R3 ;  /* 0x0000000300007221 */ /* 0x000fce0000010000 */
.L_x_28:
[----:B------:R-:W-:-:S04]  /*0c50*/  IMAD.MOV.U32 R5, RZ, RZ, 0x0 ;  /* 0x00000000ff057424 */ /* 0x000fc800078e00ff */
[----:B0-----:R-:W-:Y:S05]  /*0c60*/  RET.REL.NODEC R4 `(_Z39conv_batch_var_fwd_nonatomic_f32_kerneljjjjPKfS0_Pf) ;  /* 0xfffffff004e47950 */ /* 0x001fea0003c3ffff */
.L_x_29:
        /* <DEDUP_REMOVED lines=9> */
.L_x_89:


//--------------------- .text._Z40conv_batch_mean_fwd_nonatomic_f32_kerneljjjjPKfPf --------------------------
	.section	.text._Z40conv_batch_mean_fwd_nonatomic_f32_kerneljjjjPKfPf,"ax",@progbits
	.align	128
        .global         _Z40conv_batch_mean_fwd_nonatomic_f32_kerneljjjjPKfPf
        .type           _Z40conv_batch_mean_fwd_nonatomic_f32_kerneljjjjPKfPf,@function
        .size           _Z40conv_batch_mean_fwd_nonatomic_f32_kerneljjjjPKfPf,(.L_x_90 - _Z40conv_batch_mean_fwd_nonatomic_f32_kerneljjjjPKfPf)
        .other          _Z40conv_batch_mean_fwd_nonatomic_f32_kerneljjjjPKfPf,@"STO_CUDA_ENTRY STV_DEFAULT"
_Z40conv_batch_mean_fwd_nonatomic_f32_kerneljjjjPKfPf:
.text._Z40conv_batch_mean_fwd_nonatomic_f32_kerneljjjjPKfPf:
        /* <DEDUP_REMOVED lines=17> */
[----:B------:R-:W0:Y:S03]  /*0110*/  S2R R2, SR_CTAID.X ;  /* 0x0000000000027919 */ /* 0x000e260000002500 */
[----:B------:R-:W-:-:S13]  /*0120*/  ISETP.GE.U32.AND P0, PT, R6, UR9, PT ;  /* 0x0000000906007c0c */ /* 0x000fda000bf06070 */
[----:B------:R-:W-:Y:S02]  /*0130*/  @P0 VIADD R6, R6, -UR9 ;  /* 0x8000000906060c36 */ /* 0x000fe40008000000 */
[----:B------:R-:W-:Y:S01]  /*0140*/  @P0 VIADD R5, R5, 0x1 ;  /* 0x0000000105050836 */ /* 0x000fe20000000000 */
[----:B------:R-:W-:Y:S02]  /*0150*/  ISETP.NE.U32.AND P0, PT, RZ, UR9, PT ;  /* 0x00000009ff007c0c */ /* 0x000fe4000bf05070 */
[----:B------:R-:W-:-:S13]  /*0160*/  ISETP.GE.U32.AND P1, PT, R6, UR9, PT ;  /* 0x0000000906007c0c */ /* 0x000fda000bf26070 */
[----:B------:R-:W-:-:S05]  /*0170*/  @P1 VIADD R5, R5, 0x1 ;  /* 0x0000000105051836 */ /* 0x000fca0000000000 */
[----:B------:R-:W-:-:S04]  /*0180*/  SEL R3, R8, R5, !P0 ;  /* 0x0000000508037207 */ /* 0x000fc80004000000 */
[----:B------:R-:W-:-:S04]  /*0190*/  ISETP.GE.U32.AND P0, PT, R3, UR11, PT ;  /* 0x0000000b03007c0c */ /* 0x000fc8000bf06070 */
[----:B0-----:R-:W-:-:S04]  /*01a0*/  ISETP.LT.U32.AND P0, PT, R2, UR10, !P0 ;  /* 0x0000000a02007c0c */ /* 0x001fc8000c701070 */
[----:B------:R-:W-:-:S09]  /*01b0*/  ISETP.NE.U32.AND P2, PT, RZ, UR9, P0 ;  /* 0x00000009ff007c0c */ /* 0x000fd20008745070 */
[----:B------:R-:W0:Y:S01]  /*01c0*/  @P0 LDC.64 R4, c[0x0][0x390] ;  /* 0x0000e400ff040b82 */ /* 0x000e220000000a00 */
[----:B------:R-:W-:Y:S02]  /*01d0*/  @P0 VIADD R7, R6, -UR9 ;  /* 0x8000000906070c36 */ /* 0x000fe40008000000 */
[----:B------:R-:W-:-:S03]  /*01e0*/  @P0 IMAD R3, R3, UR10, R2 ;  /* 0x0000000a03030c24 */ /* 0x000fc6000f8e0202 */
[----:B------:R-:W-:-:S05]  /*01f0*/  @P2 SEL R8, R7, R6, P1 ;  /* 0x0000000607082207 */ /* 0x000fca0000800000 */
[----:B------:R-:W-:-:S04]  /*0200*/  @P0 IMAD R3, R3, UR9, R8 ;  /* 0x0000000903030c24 */ /* 0x000fc8000f8e0208 */
[----:B0-----:R-:W-:-:S06]  /*0210*/  @P0 IMAD.WIDE.U32 R4, R3, 0x4, R4 ;  /* 0x0000000403040825 */ /* 0x001fcc00078e0004 */
[----:B--2---:R-:W2:Y:S01]  /*0220*/  @P0 LDG.E R4, desc[UR12][R4.64] ;  /* 0x0000000c04040981 */ /* 0x004ea2000c1e1900 */
[----:B------:R-:W0:Y:S01]  /*0230*/  S2UR UR5, SR_CgaCtaId ;  /* 0x00000000000579c3 */ /* 0x000e220000008800 */
[----:B------:R-:W-:Y:S01]  /*0240*/  UMOV UR4, 0x400 ;  /* 0x0000040000047882 */ /* 0x000fe20000000000 */
[----:B------:R-:W-:Y:S01]  /*0250*/  LEA.HI R3, R0, R0, RZ, 0x1b ;  /* 0x0000000000037211 */ /* 0x000fe200078fd8ff */
[----:B------:R-:W1:Y:S01]  /*0260*/  LDCU UR10, c[0x0][0x360] ;  /* 0x00006c00ff0a77ac */ /* 0x000e620008000800 */
[----:B------:R-:W-:Y:S02]  /*0270*/  UIMAD UR6, UR11, UR9, URZ ;  /* 0x000000090b0672a4 */ /* 0x000fe4000f8e02ff */
[----:B-1----:R-:W-:Y:S02]  /*0280*/  UISETP.GE.U32.AND UP0, UPT, UR10, 0x2, UPT ;  /* 0x000000020a00788c */ /* 0x002fe4000bf06070 */
[----:B0-----:R-:W-:Y:S02]  /*0290*/  ULEA UR4, UR5, UR4, 0x18 ;  /* 0x0000000405047291 */ /* 0x001fe4000f8ec0ff */
[----:B------:R-:W-:-:S04]  /*02a0*/  UIMAD UR5, UR11, UR9, -UR8 ;  /* 0x000000090b0572a4 */ /* 0x000fc8000f8e0a08 */
[----:B------:R-:W-:-:S05]  /*02b0*/  LEA R3, R3, UR4, 0x2 ;  /* 0x0000000403037c11 */ /* 0x000fca000f8e10ff */
[----:B--2---:R0:W-:Y:S04]  /*02c0*/  @P0 STS [R3], R4 ;  /* 0x0000000403000388 */ /* 0x0041e80000000800 */
[----:B------:R0:W-:Y:S01]  /*02d0*/  @!P0 STS [R3], RZ ;  /* 0x000000ff03008388 */ /* 0x0001e20000000800 */
[----:B------:R-:W-:Y:S06]  /*02e0*/  BAR.SYNC.DEFER_BLOCKING 0x0 ;  /* 0x0000000000007b1d */ /* 0x000fec0000010000 */
[----:B------:R-:W-:Y:S05]  /*02f0*/  BRA.U !UP0, `(.L_x_30) ;  /* 0x0000000108507547 */ /* 0x000fea000b800000 */
[----:B------:R-:W-:Y:S01]  /*0300*/  UISETP.LT.U32.AND UP0, UPT, UR10, UR5, UPT ;  /* 0x000000050a00728c */ /* 0x000fe2000bf01070 */
[----:B------:R-:W-:-:S03]  /*0310*/  UMOV UR7, 0x1 ;  /* 0x0000000100077882 */ /* 0x000fc60000000000 */
[----:B------:R-:W-:-:S12]  /*0320*/  USEL UR5, UR10, UR5, UP0 ;  /* 0x000000050a057287 */ /* 0x000fd80008000000 */
.L_x_33:
[----:B------:R-:W-:Y:S04]  /*0330*/  BSSY.RECONVERGENT B0, `(.L_x_31) ;  /* 0x000000c000007945 */ /* 0x000fe80003800200 */
[----:B-1----:R-:W-:Y:S05]  /*0340*/  @!P0 BRA `(.L_x_32) ;  /* 0x0000000000288947 */ /* 0x002fea0003800000 */
[----:B------:R-:W-:Y:S02]  /*0350*/  ULEA UR8, UR7, 0x3ff, 0x1 ;  /* 0x000003ff07087891 */ /* 0x000fe4000f8e08ff */
[----:B0-----:R-:W-:-:S04]  /*0360*/  VIADD R4, R0, UR7 ;  /* 0x0000000700047c36 */ /* 0x001fc80008000000 */
[----:B------:R-:W-:-:S04]  /*0370*/  LOP3.LUT P1, RZ, R0, UR8, RZ, 0xc0, !PT ;  /* 0x0000000800ff7c12 */ /* 0x000fc8000f82c0ff */
[----:B------:R-:W-:-:S13]  /*0380*/  ISETP.GE.U32.OR P1, PT, R4, UR5, P1 ;  /* 0x0000000504007c0c */ /* 0x000fda0008f26470 */
[----:B------:R-:W-:Y:S01]  /*0390*/  @!P1 LEA.HI R4, R4, R4, RZ, 0x1b ;  /* 0x0000000404049211 */ /* 0x000fe200078fd8ff */
[----:B------:R-:W-:Y:S03]  /*03a0*/  @!P1 LDS R5, [R3] ;  /* 0x0000000003059984 */ /* 0x000fe60000000800 */
[----:B------:R-:W-:-:S06]  /*03b0*/  @!P1 LEA R4, R4, UR4, 0x2 ;  /* 0x0000000404049c11 */ /* 0x000fcc000f8e10ff */
[----:B------:R-:W0:Y:S02]  /*03c0*/  @!P1 LDS R4, [R4] ;  /* 0x0000000004049984 */ /* 0x000e240000000800 */
[----:B0-----:R-:W-:-:S05]  /*03d0*/  @!P1 FADD R6, R4, R5 ;  /* 0x0000000504069221 */ /* 0x001fca0000000000 */
[----:B------:R1:W-:Y:S02]  /*03e0*/  @!P1 STS [R3], R6 ;  /* 0x0000000603009388 */ /* 0x0003e40000000800 */
.L_x_32:
[----:B------:R-:W-:Y:S05]  /*03f0*/  BSYNC.RECONVERGENT B0 ;  /* 0x0000000000007941 */ /* 0x000fea0003800200 */
.L_x_31:
[----:B------:R-:W-:Y:S01]  /*0400*/  BAR.SYNC.DEFER_BLOCKING 0x0 ;  /* 0x0000000000007b1d */ /* 0x000fe20000010000 */
[----:B------:R-:W-:-:S04]  /*0410*/  USHF.L.U32 UR7, UR7, 0x1, URZ ;  /* 0x0000000107077899 */ /* 0x000fc800080006ff */
[----:B------:R-:W-:-:S09]  /*0420*/  UISETP.GE.U32.AND UP0, UPT, UR7, UR10, UPT ;  /* 0x0000000a0700728c */ /* 0x000fd2000bf06070 */
[----:B------:R-:W-:Y:S05]  /*0430*/  BRA.U !UP0, `(.L_x_33) ;  /* 0xfffffffd08bc7547 */ /* 0x000fea000b83ffff */
.L_x_30:
[----:B------:R-:W-:-:S13]  /*0440*/  ISETP.NE.OR P0, PT, R0, RZ, !P0 ;  /* 0x000000ff0000720c */ /* 0x000fda0004705670 */
[----:B------:R-:W-:Y:S05]  /*0450*/  @P0 EXIT ;  /* 0x000000000000094d */ /* 0x000fea0003800000 */
[----:B------:R-:W2:Y:S01]  /*0460*/  S2UR UR5, SR_CgaCtaId ;  /* 0x00000000000579c3 */ /* 0x000ea20000008800 */
[----:B------:R-:W-:Y:S01]  /*0470*/  UMOV UR4, 0x400 ;  /* 0x0000040000047882 */ /* 0x000fe20000000000 */
[----:B01----:R-:W-:-:S04]  /*0480*/  I2FP.F32.U32 R3, UR6 ;  /* 0x0000000600037c45 */ /* 0x003fc80008201000 */
[----:B------:R-:W0:Y:S02]  /*0490*/  MUFU.RCP R4, R3 ;  /* 0x0000000300047308 */ /* 0x000e240000001000 */
[----:B0-----:R-:W-:Y:S01]  /*04a0*/  FFMA R5, -R3, R4, 1 ;  /* 0x3f80000003057423 */ /* 0x001fe20000000104 */
[----:B--2---:R-:W-:-:S03]  /*04b0*/  ULEA UR4, UR5, UR4, 0x18 ;  /* 0x0000000405047291 */ /* 0x004fc6000f8ec0ff */
[----:B------:R-:W-:-:S06]  /*04c0*/  FFMA R5, R4, R5, R4 ;  /* 0x0000000504057223 */ /* 0x000fcc0000000004 */
[----:B------:R-:W0:Y:S02]  /*04d0*/  LDS R0, [UR4] ;  /* 0x00000004ff007984 */ /* 0x000e240008000800 */
[----:B0-----:R-:W0:Y:S01]  /*04e0*/  FCHK P0, R0, R3 ;  /* 0x0000000300007302 */ /* 0x001e220000000000 */
[----:B------:R-:W-:-:S04]  /*04f0*/  FFMA R4, R0, R5, RZ ;  /* 0x0000000500047223 */ /* 0x000fc800000000ff */
[----:B------:R-:W-:-:S04]  /*0500*/  FFMA R6, -R3, R4, R0 ;  /* 0x0000000403067223 */ /* 0x000fc80000000100 */
[----:B------:R-:W-:Y:S01]  /*0510*/  FFMA R6, R5, R6, R4 ;  /* 0x0000000605067223 */ /* 0x000fe20000000004 */
[----:B0-----:R-:W-:Y:S06]  /*0520*/  @!P0 BRA `(.L_x_34) ;  /* 0x00000000000c8947 */ /* 0x001fec0003800000 */
[----:B------:R-:W-:-:S07]  /*0530*/  MOV R4, 0x550 ;  /* 0x0000055000047802 */ /* 0x000fce0000000f00 */
[----:B------:R-:W-:Y:S05]  /*0540*/  CALL.REL.NOINC `($__internal_2_$__cuda_sm3x_div_rn_noftz_f32_slowpath) ;  /* 0x00000000001c7944 */ /* 0x000fea0003c00000 */
[----:B------:R-:W-:-:S07]  /*0550*/  IMAD.MOV.U32 R6, RZ, RZ, R0 ;  /* 0x000000ffff067224 */ /* 0x000fce00078e0000 */
.L_x_34:
[----:B------:R-:W0:Y:S02]  /*0560*/  LDC.64 R4, c[0x0][0x398] ;  /* 0x0000e600ff047b82 */ /* 0x000e240000000a00 */
[----:B0-----:R-:W-:-:S05]  /*0570*/  IMAD.WIDE.U32 R2, R2, 0x4, R4 ;  /* 0x0000000402027825 */ /* 0x001fca00078e0004 */
[----:B------:R-:W2:Y:S02]  /*0580*/  LDG.E R5, desc[UR12][R2.64] ;  /* 0x0000000c02057981 */ /* 0x000ea4000c1e1900 */
[----:B--2---:R-:W-:-:S05]  /*0590*/  FADD R5, R5, R6 ;  /* 0x0000000605057221 */ /* 0x004fca0000000000 */
[----:B------:R-:W-:Y:S01]  /*05a0*/  STG.E desc[UR12][R2.64], R5 ;  /* 0x0000000502007986 */ /* 0x000fe2000c10190c */
[----:B------:R-:W-:Y:S05]  /*05b0*/  EXIT ;  /* 0x000000000000794d */ /* 0x000fea0003800000 */
        .weak           $__internal_2_$__cuda_sm3x_div_rn_noftz_f32_slowpath
        .type           $__internal_2_$__cuda_sm3x_div_rn_noftz_f32_slowpath,@function
        .size           $__internal_2_$__cuda_sm3x_div_rn_noftz_f32_slowpath,(.L_x_90 - $__internal_2_$__cuda_sm3x_div_rn_noftz_f32_slowpath)
$__internal_2_$__cuda_sm3x_div_rn_noftz_f32_slowpath:
        /* <DEDUP_REMOVED lines=35> */
.L_x_35:
        /* <DEDUP_REMOVED lines=50> */
.L_x_41:
[----:B------:R-:W-:-:S04]  /*0b10*/  LOP3.LUT R0, R0, 0x80000000, RZ, 0xc0, !PT ;  /* 0x8000000000007812 */ /* 0x000fc800078ec0ff */
[----:B------:R-:W-:Y:S01]  /*0b20*/  LOP3.LUT R0, R0, 0x7f800000, RZ, 0xfc, !PT ;  /* 0x7f80000000007812 */ /* 0x000fe200078efcff */
[----:B------:R-:W-:Y:S06]  /*0b30*/  BRA `(.L_x_42) ;  /* 0x0000000000287947 */ /* 0x000fec0003800000 */
.L_x_40:
[----:B------:R-:W-:Y:S01]  /*0b40*/  IMAD R0, R6, 0x800000, R0 ;  /* 0x0080000006007824 */ /* 0x000fe200078e0200 */
[----:B------:R-:W-:Y:S06]  /*0b50*/  BRA `(.L_x_42) ;  /* 0x0000000000207947 */ /* 0x000fec0003800000 */
.L_x_39:
[----:B------:R-:W-:-:S04]  /*0b60*/  LOP3.LUT R0, R8, 0x80000000, R7, 0x48, !PT ;  /* 0x8000000008007812 */ /* 0x000fc800078e4807 */
[----:B------:R-:W-:Y:S01]  /*0b70*/  LOP3.LUT R0, R0, 0x7f800000, RZ, 0xfc, !PT ;  /* 0x7f80000000007812 */ /* 0x000fe200078efcff */
[----:B------:R-:W-:Y:S06]  /*0b80*/  BRA `(.L_x_42) ;  /* 0x0000000000147947 */ /* 0x000fec0003800000 */
.L_x_38:
[----:B------:R-:W-:Y:S01]  /*0b90*/  LOP3.LUT R0, R8, 0x80000000, R7, 0x48, !PT ;  /* 0x8000000008007812 */ /* 0x000fe200078e4807 */
[----:B------:R-:W-:Y:S06]  /*0ba0*/  BRA `(.L_x_42) ;  /* 0x00000000000c7947 */ /* 0x000fec0003800000 */
.L_x_37:
[----:B------:R-:W0:Y:S01]  /*0bb0*/  MUFU.RSQ R0, -QNAN ;  /* 0xffc0000000007908 */ /* 0x000e220000001400 */
[----:B------:R-:W-:Y:S05]  /*0bc0*/  BRA `(.L_x_42) ;  /* 0x0000000000047947 */ /* 0x000fea0003800000 */
.L_x_36:
[----:B------:R-:W-:-:S07]  /*0bd0*/  FADD.FTZ R0, R0, R3 ;  /* 0x0000000300007221 */ /* 0x000fce0000010000 */
.L_x_42:
[----:B------:R-:W-:-:S04]  /*0be0*/  IMAD.MOV.U32 R5, RZ, RZ, 0x0 ;  /* 0x00000000ff057424 */ /* 0x000fc800078e00ff */
[----:B0-----:R-:W-:Y:S05]  /*0bf0*/  RET.REL.NODEC R4 `(_Z40conv_batch_mean_fwd_nonatomic_f32_kerneljjjjPKfPf) ;  /* 0xfffffff404007950 */ /* 0x001fea0003c3ffff */
.L_x_43:
        /* <DEDUP_REMOVED lines=16> */
.L_x_90:


//--------------------- .text._Z41conv_normalize_x_bwd_nonatomic_f32_kerneljjjPKfS0_fPf --------------------------
	.section	.text._Z41conv_normalize_x_bwd_nonatomic_f32_kerneljjjPKfS0_fPf,"ax",@progbits
	.align	128
        .global         _Z41conv_normalize_x_bwd_nonatomic_f32_kerneljjjPKfS0_fPf
        .type           _Z41conv_normalize_x_bwd_nonatomic_f32_kerneljjjPKfS0_fPf,@function
        .size           _Z41conv_normalize_x_bwd_nonatomic_f32_kerneljjjPKfS0_fPf,(.L_x_96 - _Z41conv_normalize_x_bwd_nonatomic_f32_kerneljjjPKfS0_fPf)
        .other          _Z41conv_normalize_x_bwd_nonatomic_f32_kerneljjjPKfS0_fPf,@"STO_CUDA_ENTRY STV_DEFAULT"
_Z41conv_normalize_x_bwd_nonatomic_f32_kerneljjjPKfS0_fPf:
.text._Z41conv_normalize_x_bwd_nonatomic_f32_kerneljjjPKfS0_fPf:
[----:B------:R-:W-:Y:S01]  /*0000*/  LDC R1, c[0x0][0x37c] ;  /* 0x0000df00ff017b82 */ /* 0x000fe20000000800 */
[----:B------:R-:W0:Y:S01]  /*0010*/  LDCU.64 UR6, c[0x0][0x380] ;  /* 0x00007000ff0677ac */ /* 0x000e220008000a00 */
[----:B------:R-:W1:Y:S01]  /*0020*/  S2R R4, SR_TID.X ;  /* 0x0000000000047919 */ /* 0x000e620000002100 */
[----:B------:R-:W1:Y:S01]  /*0030*/  LDCU UR4, c[0x0][0x360] ;  /* 0x00006c00ff0477ac */ /* 0x000e620008000800 */
[----:B------:R-:W1:Y:S01]  /*0040*/  S2R R7, SR_CTAID.X ;  /* 0x0000000000077919 */ /* 0x000e620000002500 */
[----:B0-----:R-:W0:Y:S01]  /*0050*/  I2F.U32.RP R0, UR6 ;  /* 0x0000000600007d06 */ /* 0x001e220008209000 */
[----:B------:R-:W-:-:S07]  /*0060*/  ISETP.NE.U32.AND P2, PT, RZ, UR6, PT ;  /* 0x00000006ff007c0c */ /* 0x000fce000bf45070 */
[----:B------:R-:W2:Y:S08]  /*0070*/  I2F.U32.RP R5, UR7 ;  /* 0x0000000700057d06 */ /* 0x000eb00008209000 */
[----:B0-----:R-:W0:Y:S08]  /*0080*/  MUFU.RCP R0, R0 ;  /* 0x0000000000007308 */ /* 0x001e300000001000 */
[----:B--2---:R-:W-:Y:S01]  /*0090*/  MUFU.RCP R5, R5 ;  /* 0x0000000500057308 */ /* 0x004fe20000001000 */
[----:B0-----:R-:W-:Y:S01]  /*00a0*/  IADD3 R2, PT, PT, R0, 0xffffffe, RZ ;  /* 0x0ffffffe00027810 */ /* 0x001fe20007ffe0ff */
[----:B-1----:R-:W-:Y:S01]  /*00b0*/  IMAD R0, R7, UR4, R4 ;  /* 0x0000000407007c24 */ /* 0x002fe2000f8e0204 */
[----:B------:R-:W0:Y:S05]  /*00c0*/  LDCU UR4, c[0x0][0x388] ;  /* 0x00007100ff0477ac */ /* 0x000e2a0008000800 */
[----:B------:R1:W2:Y:S02]  /*00d0*/  F2I.FTZ.U32.TRUNC.NTZ R3, R2 ;  /* 0x0000000200037305 */ /* 0x0002a4000021f000 */
[----:B-1----:R-:W-:Y:S01]  /*00e0*/  IMAD.MOV.U32 R2, RZ, RZ, RZ ;  /* 0x000000ffff027224 */ /* 0x002fe200078e00ff */
[----:B--2---:R-:W-:-:S05]  /*00f0*/  IADD3 R9, PT, PT, RZ, -R3, RZ ;  /* 0x80000003ff097210 */ /* 0x004fca0007ffe0ff */
[----:B------:R-:W-:-:S04]  /*0100*/  IMAD R9, R9, UR6, RZ ;  /* 0x0000000609097c24 */ /* 0x000fc8000f8e02ff */
[----:B------:R-:W-:-:S06]  /*0110*/  IMAD.HI.U32 R3, R3, R9, R2 ;  /* 0x0000000903037227 */ /* 0x000fcc00078e0002 */
[----:B------:R-:W-:-:S05]  /*0120*/  IMAD.HI.U32 R4, R3, R0, RZ ;  /* 0x0000000003047227 */ /* 0x000fca00078e00ff */
[----:B------:R-:W-:-:S05]  /*0130*/  IADD3 R3, PT, PT, -R4, RZ, RZ ;  /* 0x000000ff04037210 */ /* 0x000fca0007ffe1ff */
[----:B------:R-:W-:Y:S01]  /*0140*/  IMAD R2, R3, UR6, R0 ;  /* 0x0000000603027c24 */ /* 0x000fe2000f8e0200 */
[----:B------:R-:W-:-:S04]  /*0150*/  IADD3 R3, PT, PT, R5, 0xffffffe, RZ ;  /* 0x0ffffffe05037810 */ /* 0x000fc80007ffe0ff */
[C---:B------:R-:W-:Y:S02]  /*0160*/  ISETP.GE.U32.AND P0, PT, R2.reuse, UR6, PT ;  /* 0x0000000602007c0c */ /* 0x040fe4000bf06070 */
[----:B------:R-:W1:Y:S11]  /*0170*/  F2I.FTZ.U32.TRUNC.NTZ R3, R3 ;  /* 0x0000000300037305 */ /* 0x000e76000021f000 */
[----:B------:R-:W-:Y:S01]  /*0180*/  @P0 VIADD R2, R2, -UR6 ;  /* 0x8000000602020c36 */ /* 0x000fe20008000000 */
[----:B------:R-:W-:-:S02]  /*0190*/  @P0 IADD3 R4, PT, PT, R4, 0x1, RZ ;  /* 0x0000000104040810 */ /* 0x000fc40007ffe0ff */
[----:B-1----:R-:W-:Y:S02]  /*01a0*/  IADD3 R5, PT, PT, RZ, -R3, RZ ;  /* 0x80000003ff057210 */ /* 0x002fe40007ffe0ff */
[----:B------:R-:W-:Y:S01]  /*01b0*/  ISETP.GE.U32.AND P1, PT, R2, UR6, PT ;  /* 0x0000000602007c0c */ /* 0x000fe2000bf26070 */
[----:B------:R-:W-:Y:S02]  /*01c0*/  HFMA2 R2, -RZ, RZ, 0, 0 ;  /* 0x00000000ff027431 */ /* 0x000fe400000001ff */
[----:B------:R-:W-:-:S04]  /*01d0*/  IMAD R5, R5, UR7, RZ ;  /* 0x0000000705057c24 */ /* 0x000fc8000f8e02ff */
[----:B------:R-:W-:-:S06]  /*01e0*/  IMAD.HI.U32 R5, R3, R5, R2 ;  /* 0x0000000503057227 */ /* 0x000fcc00078e0002 */
[----:B------:R-:W-:Y:S01]  /*01f0*/  @P1 VIADD R4, R4, 0x1 ;  /* 0x0000000104041836 */ /* 0x000fe20000000000 */
[----:B------:R-:W-:Y:S02]  /*0200*/  @!P2 LOP3.LUT R4, RZ, UR6, RZ, 0x33, !PT ;  /* 0x00000006ff04ac12 */ /* 0x000fe4000f8e33ff */
[----:B------:R-:W-:-:S03]  /*0210*/  ISETP.NE.U32.AND P2, PT, RZ, UR7, PT ;  /* 0x00000007ff007c0c */ /* 0x000fc6000bf45070 */
[----:B------:R-:W-:-:S05]  /*0220*/  IMAD.HI.U32 R5, R5, R4, RZ ;  /* 0x0000000405057227 */ /* 0x000fca00078e00ff */
[----:B------:R-:W-:-:S05]  /*0230*/  IADD3 R3, PT, PT, -R5, RZ, RZ ;  /* 0x000000ff05037210 */ /* 0x000fca0007ffe1ff */
[----:B------:R-:W-:-:S05]  /*0240*/  IMAD R2, R3, UR7, R4 ;  /* 0x0000000703027c24 */ /* 0x000fca000f8e0204 */
[----:B------:R-:W-:-:S13]  /*0250*/  ISETP.GE.U32.AND P0, PT, R2, UR7, PT ;  /* 0x0000000702007c0c */ /* 0x000fda000bf06070 */
[----:B------:R-:W-:Y:S01]  /*0260*/  @P0 VIADD R2, R2, -UR7 ;  /* 0x8000000702020c36 */ /* 0x000fe20008000000 */
[----:B------:R-:W-:-:S04]  /*0270*/  @P0 IADD3 R5, PT, PT, R5, 0x1, RZ ;  /* 0x0000000105050810 */ /* 0x000fc80007ffe0ff */
[----:B------:R-:W-:-:S13]  /*0280*/  ISETP.GE.U32.AND P1, PT, R2, UR7, PT ;  /* 0x0000000702007c0c */ /* 0x000fda000bf26070 */
[----:B------:R-:W-:Y:S02]  /*0290*/  @P1 IADD3 R5, PT, PT, R5, 0x1, RZ ;  /* 0x0000000105051810 */ /* 0x000fe40007ffe0ff */
[----:B------:R-:W-:-:S04]  /*02a0*/  @!P2 LOP3.LUT R5, RZ, UR7, RZ, 0x33, !PT ;  /* 0x00000007ff05ac12 */ /* 0x000fc8000f8e33ff */
[C---:B0-----:R-:W-:Y:S02]  /*02b0*/  ISETP.GE.U32.AND P0, PT, R5.reuse, UR4, PT ;  /* 0x0000000405007c0c */ /* 0x041fe4000bf06070 */
[----:B------:R-:W-:-:S05]  /*02c0*/  IADD3 R3, PT, PT, -R5, RZ, RZ ;  /* 0x000000ff05037210 */ /* 0x000fca0007ffe1ff */
[----:B------:R-:W-:-:S06]  /*02d0*/  IMAD R3, R3, UR7, R4 ;  /* 0x0000000703037c24 */ /* 0x000fcc000f8e0204 */
[----:B------:R-:W-:Y:S05]  /*02e0*/  @P0 EXIT ;  /* 0x000000000000094d */ /* 0x000fea0003800000 */
[----:B------:R-:W0:Y:S01]  /*02f0*/  LDC.64 R4, c[0x0][0x390] ;  /* 0x0000e400ff047b82 */ /* 0x000e220000000a00 */
[----:B------:R-:W1:Y:S01]  /*0300*/  LDCU.64 UR4, c[0x0][0x358] ;  /* 0x00006b00ff0477ac */ /* 0x000e620008000a00 */
[----:B------:R-:W2:Y:S06]  /*0310*/  LDCU UR6, c[0x0][0x3a0] ;  /* 0x00007400ff0677ac */ /* 0x000eac0008000800 */
[----:B------:R-:W3:Y:S01]  /*0320*/  LDC.64 R6, c[0x0][0x3a8] ;  /* 0x0000ea00ff067b82 */ /* 0x000ee20000000a00 */
[----:B0-----:R-:W-:-:S07]  /*0330*/  IMAD.WIDE.U32 R4, R3, 0x4, R4 ;  /* 0x0000000403047825 */ /* 0x001fce00078e0004 */
[----:B------:R-:W0:Y:S01]  /*0340*/  LDC.64 R2, c[0x0][0x398] ;  /* 0x0000e600ff027b82 */ /* 0x000e220000000a00 */
[----:B-1----:R-:W2:Y:S01]  /*0350*/  LDG.E R4, desc[UR4][R4.64] ;  /* 0x0000000404047981 */ /* 0x002ea2000c1e1900 */
[----:B---3--:R-:W-:-:S05]  /*0360*/  IMAD.WIDE.U32 R6, R0, 0x4, R6 ;  /* 0x0000000400067825 */ /* 0x008fca00078e0006 */
[----:B------:R-:W3:Y:S01]  /*0370*/  LDG.E R9, desc[UR4][R6.64] ;  /* 0x0000000406097981 */ /* 0x000ee2000c1e1900 */
[----:B0-----:R-:W-:-:S06]  /*0380*/  IMAD.WIDE.U32 R2, R0, 0x4, R2 ;  /* 0x0000000400027825 */ /* 0x001fcc00078e0002 */
[----:B------:R-:W3:Y:S01]  /*0390*/  LDG.E R2, desc[UR4][R2.64] ;  /* 0x0000000402027981 */ /* 0x000ee2000c1e1900 */
[----:B--2---:R-:W-:-:S05]  /*03a0*/  FADD R0, R4, UR6 ;  /* 0x0000000604007e21 */ /* 0x004fca0008000000 */
[----:B------:R-:W-:-:S13]  /*03b0*/  FSETP.GEU.AND P0, PT, |R0|, 1.175494350822287508e-38, PT ;  /* 0x008000000000780b */ /* 0x000fda0003f0e200 */
[----:B------:R-:W-:-:S04]  /*03c0*/  @!P0 FMUL R0, R0, 16777216 ;  /* 0x4b80000000008820 */ /* 0x000fc80000400000 */
[----:B------:R-:W0:Y:S02]  /*03d0*/  MUFU.RSQ R5, R0 ;  /* 0x0000000000057308 */ /* 0x000e240000001400 */
[----:B0-----:R-:W-:-:S04]  /*03e0*/  @!P0 FMUL R5, R5, 4096 ;  /* 0x4580000005058820 */ /* 0x001fc80000400000 */
[----:B---3--:R-:W-:-:S05]  /*03f0*/  FFMA R9, R2, R5, R9 ;  /* 0x0000000502097223 */ /* 0x008fca0000000009 */
[----:B------:R-:W-:Y:S01]  /*0400*/  STG.E desc[UR4][R6.64], R9 ;  /* 0x0000000906007986 */ /* 0x000fe2000c101904 */
[----:B------:R-:W-:Y:S05]  /*0410*/  EXIT ;  /* 0x000000000000794d */ /* 0x000fea0003800000 */
.L_x_44:
        /* <DEDUP_REMOVED lines=14> */
.L_x_96:


//--------------------- .text._Z44conv_normalize_mean_bwd_nonatomic_f32_kerneljjjjPKfS0_S0_S0_S0_fPf --------------------------
	.section	.text._Z44conv_normalize_mean_bwd_nonatomic_f32_kerneljjjjPKfS0_S0_S0_S0_fPf,"ax",@progbits
	.align	128
        .global         _Z44conv_normalize_mean_bwd_nonatomic_f32_kerneljjjjPKfS0_S0_S0_S0_fPf
        .type           _Z44conv_normalize_mean_bwd_nonatomic_f32_kerneljjjjPKfS0_S0_S0_S0_fPf,@function
        .size           _Z44conv_normalize_mean_bwd_nonatomic_f32_kerneljjjjPKfS0_S0_S0_S0_fPf,(.L_x_91 - _Z44conv_normalize_mean_bwd_nonatomic_f32_kerneljjjjPKfS0_S0_S0_S0_fPf)
        .other          _Z44conv_normalize_mean_bwd_nonatomic_f32_kerneljjjjPKfS0_S0_S0_S0_fPf,@"STO_CUDA_ENTRY STV_DEFAULT"
_Z44conv_normalize_mean_bwd_nonatomic_f32_kerneljjjjPKfS0_S0_S0_S0_fPf:
.text._Z44conv_normalize_mean_bwd_nonatomic_f32_kerneljjjjPKfS0_S0_S0_S0_fPf:
[----:B------:R-:W-:Y:S01]  /*0000*/  LDC R1, c[0x0][0x37c] ;  /* 0x0000df00ff017b82 */ /* 0x000fe20000000800 */
[----:B------:R-:W0:Y:S01]  /*0010*/  LDCU.128 UR12, c[0x0][0x380] ;  /* 0x00007000ff0c77ac */ /* 0x000e220008000c00 */
[----:B------:R-:W1:Y:S06]  /*0020*/  S2R R2, SR_TID.X ;  /* 0x0000000000027919 */ /* 0x000e6c0000002100 */
[----:B------:R-:W2:Y:S01]  /*0030*/  S2UR UR5, SR_CgaCtaId ;  /* 0x00000000000579c3 */ /* 0x000ea20000008800 */
[----:B------:R-:W-:Y:S01]  /*0040*/  BSSY.RECONVERGENT B0, `(.L_x_45) ;  /* 0x000004f000007945 */ /* 0x000fe20003800200 */
[----:B------:R-:W-:Y:S01]  /*0050*/  UMOV UR4, 0x400 ;  /* 0x0000040000047882 */ /* 0x000fe20000000000 */
[----:B------:R-:W3:Y:S01]  /*0060*/  LDCU.64 UR8, c[0x0][0x358] ;  /* 0x00006b00ff0877ac */ /* 0x000ee20008000a00 */
[----:B------:R-:W4:Y:S01]  /*0070*/  LDCU UR10, c[0x0][0x360] ;  /* 0x00006c00ff0a77ac */ /* 0x000f220008000800 */
[----:B0-----:R-:W0:Y:S01]  /*0080*/  I2F.U32.RP R3, UR13 ;  /* 0x0000000d00037d06 */ /* 0x001e220008209000 */
[----:B------:R-:W-:-:S02]  /*0090*/  ISETP.NE.U32.AND P2, PT, RZ, UR13, PT ;  /* 0x0000000dff007c0c */ /* 0x000fc4000bf45070 */
[----:B------:R-:W-:Y:S01]  /*00a0*/  LOP3.LUT R14, RZ, UR13, RZ, 0x33, !PT ;  /* 0x0000000dff0e7c12 */ /* 0x000fe2000f8e33ff */
[----:B--2---:R-:W-:-:S04]  /*00b0*/  ULEA UR4, UR5, UR4, 0x18 ;  /* 0x0000000405047291 */ /* 0x004fc8000f8ec0ff */
[----:B0-----:R-:W0:Y:S01]  /*00c0*/  MUFU.RCP R3, R3 ;  /* 0x0000000300037308 */ /* 0x001e220000001000 */
[----:B-1----:R-:W-:Y:S02]  /*00d0*/  VIADD R0, R2, UR12 ;  /* 0x0000000c02007c36 */ /* 0x002fe40008000000 */
[----:B0-----:R-:W-:-:S05]  /*00e0*/  VIADD R4, R3, 0xffffffe ;  /* 0x0ffffffe03047836 */ /* 0x001fca0000000000 */
[----:B------:R0:W1:Y:S02]  /*00f0*/  F2I.FTZ.U32.TRUNC.NTZ R5, R4 ;  /* 0x0000000400057305 */ /* 0x000064000021f000 */
[----:B0-----:R-:W-:Y:S02]  /*0100*/  IMAD.MOV.U32 R4, RZ, RZ, RZ ;  /* 0x000000ffff047224 */ /* 0x001fe400078e00ff */
[----:B-1----:R-:W-:-:S04]  /*0110*/  IMAD.MOV R7, RZ, RZ, -R5 ;  /* 0x000000ffff077224 */ /* 0x002fc800078e0a05 */
[----:B------:R-:W-:-:S04]  /*0120*/  IMAD R7, R7, UR13, RZ ;  /* 0x0000000d07077c24 */ /* 0x000fc8000f8e02ff */
[----:B------:R-:W-:Y:S02]  /*0130*/  IMAD.HI.U32 R5, R5, R7, R4 ;  /* 0x0000000705057227 */ /* 0x000fe400078e0004 */
[----:B------:R-:W0:Y:S04]  /*0140*/  S2R R4, SR_CTAID.X ;  /* 0x0000000000047919 */ /* 0x000e280000002500 */
[----:B------:R-:W-:-:S04]  /*0150*/  IMAD.HI.U32 R5, R5, R0, RZ ;  /* 0x0000000005057227 */ /* 0x000fc800078e00ff */
[----:B------:R-:W-:-:S04]  /*0160*/  IMAD.MOV R3, RZ, RZ, -R5 ;  /* 0x000000ffff037224 */ /* 0x000fc800078e0a05 */
[----:B------:R-:W-:-:S05]  /*0170*/  IMAD R3, R3, UR13, R0 ;  /* 0x0000000d03037c24 */ /* 0x000fca000f8e0200 */
[----:B------:R-:W-:-:S13]  /*0180*/  ISETP.GE.U32.AND P0, PT, R3, UR13, PT ;  /* 0x0000000d03007c0c */ /* 0x000fda000bf06070 */
[----:B------:R-:W-:Y:S02]  /*0190*/  @P0 VIADD R3, R3, -UR13 ;  /* 0x8000000d03030c36 */ /* 0x000fe40008000000 */
[----:B------:R-:W-:-:S03]  /*01a0*/  @P0 VIADD R5, R5, 0x1 ;  /* 0x0000000105050836 */ /* 0x000fc60000000000 */
[----:B------:R-:W-:-:S13]  /*01b0*/  ISETP.GE.U32.AND P1, PT, R3, UR13, PT ;  /* 0x0000000d03007c0c */ /* 0x000fda000bf26070 */
[----:B------:R-:W-:-:S04]  /*01c0*/  @P1 IADD3 R5, PT, PT, R5, 0x1, RZ ;  /* 0x0000000105051810 */ /* 0x000fc80007ffe0ff */
[----:B------:R-:W-:Y:S02]  /*01d0*/  SEL R15, R14, R5, !P2 ;  /* 0x000000050e0f7207 */ /* 0x000fe40005000000 */
[----:B------:R-:W-:Y:S02]  /*01e0*/  LEA.HI R5, R2, R2, RZ, 0x1b ;  /* 0x0000000202057211 */ /* 0x000fe400078fd8ff */
[----:B------:R-:W-:Y:S02]  /*01f0*/  ISETP.GE.U32.AND P0, PT, R15, UR15, PT ;  /* 0x0000000f0f007c0c */ /* 0x000fe4000bf06070 */
[----:B------:R-:W-:Y:S02]  /*0200*/  LEA R5, R5, UR4, 0x2 ;  /* 0x0000000405057c11 */ /* 0x000fe4000f8e10ff */
[----:B0-----:R-:W-:-:S13]  /*0210*/  ISETP.LT.U32.AND P0, PT, R4, UR14, !P0 ;  /* 0x0000000e04007c0c */ /* 0x001fda000c701070 */
[----:B---34-:R-:W-:Y:S05]  /*0220*/  @!P0 BRA `(.L_x_46) ;  /* 0x0000000000bc8947 */ /* 0x018fea0003800000 */
[----:B------:R-:W0:Y:S08]  /*0230*/  LDC.64 R12, c[0x0][0x3a0] ;  /* 0x0000e800ff0c7b82 */ /* 0x000e300000000a00 */
[----:B------:R-:W1:Y:S08]  /*0240*/  LDC.64 R8, c[0x0][0x398] ;  /* 0x0000e600ff087b82 */ /* 0x000e700000000a00 */
[----:B------:R-:W2:Y:S08]  /*0250*/  LDC.64 R10, c[0x0][0x390] ;  /* 0x0000e400ff0a7b82 */ /* 0x000eb00000000a00 */
[----:B------:R-:W3:Y:S01]  /*0260*/  LDC.64 R6, c[0x0][0x3a8] ;  /* 0x0000ea00ff067b82 */ /* 0x000ee20000000a00 */
[----:B------:R-:W-:Y:S01]  /*0270*/  VIADD R16, R3, -UR13 ;  /* 0x8000000d03107c36 */ /* 0x000fe20008000000 */
[----:B------:R-:W4:Y:S01]  /*0280*/  LDCU UR6, c[0x0][0x3b8] ;  /* 0x00007700ff0677ac */ /* 0x000f220008000800 */
[----:B0-----:R-:W-:-:S03]  /*0290*/  IMAD.WIDE.U32 R12, R4, 0x4, R12 ;  /* 0x00000004040c7825 */ /* 0x001fc600078e000c */
[----:B------:R-:W-:Y:S01]  /*02a0*/  @P2 SEL R14, R16, R3, P1 ;  /* 0x00000003100e2207 */ /* 0x000fe20000800000 */
[----:B------:R-:W-:Y:S01]  /*02b0*/  IMAD R15, R15, UR14, R4 ;  /* 0x0000000e0f0f7c24 */ /* 0x000fe2000f8e0204 */
[----:B------:R-:W4:Y:S03]  /*02c0*/  LDG.E R0, desc[UR8][R12.64] ;  /* 0x000000080c007981 */ /* 0x000f26000c1e1900 */
[----:B------:R-:W-:Y:S02]  /*02d0*/  IMAD R3, R15, UR13, R14 ;  /* 0x0000000d0f037c24 */ /* 0x000fe4000f8e020e */
[----:B-1----:R-:W-:-:S04]  /*02e0*/  IMAD.WIDE.U32 R14, R4, 0x4, R8 ;  /* 0x00000004040e7825 */ /* 0x002fc800078e0008 */
[C---:B--2---:R-:W-:Y:S02]  /*02f0*/  IMAD.WIDE.U32 R10, R3.reuse, 0x4, R10 ;  /* 0x00000004030a7825 */ /* 0x044fe400078e000a */
[----:B------:R-:W2:Y:S04]  /*0300*/  LDG.E R15, desc[UR8][R14.64] ;  /* 0x000000080e0f7981 */ /* 0x000ea8000c1e1900 */
[----:B------:R-:W2:Y:S01]  /*0310*/  LDG.E R10, desc[UR8][R10.64] ;  /* 0x000000080a0a7981 */ /* 0x000ea2000c1e1900 */
[----:B---3--:R-:W-:Y:S02]  /*0320*/  IMAD.WIDE.U32 R8, R4, 0x4, R6 ;  /* 0x0000000404087825 */ /* 0x008fe400078e0006 */
[----:B------:R-:W0:Y:S04]  /*0330*/  LDC.64 R6, c[0x0][0x3b0] ;  /* 0x0000ec00ff067b82 */ /* 0x000e280000000a00 */
[----:B------:R1:W3:Y:S01]  /*0340*/  LDG.E R8, desc[UR8][R8.64] ;  /* 0x0000000808087981 */ /* 0x0002e2000c1e1900 */
[----:B------:R-:W-:Y:S01]  /*0350*/  UIMAD UR5, UR13, UR15, -UR13 ;  /* 0x0000000f0d0572a4 */ /* 0x000fe2000f8e0a0d */
[----:B0-----:R-:W-:-:S05]  /*0360*/  IMAD.WIDE.U32 R6, R3, 0x4, R6 ;  /* 0x0000000403067825 */ /* 0x001fca00078e0006 */
[----:B------:R-:W-:-:S04]  /*0370*/  I2FP.F32.U32 R3, UR5 ;  /* 0x0000000500037c45 */ /* 0x000fc80008201000 */
[----:B------:R-:W1:Y:S01]  /*0380*/  MUFU.RCP R16, R3 ;  /* 0x0000000300107308 */ /* 0x000e620000001000 */
[----:B------:R0:W5:Y:S01]  /*0390*/  LDG.E R6, desc[UR8][R6.64] ;  /* 0x0000000806067981 */ /* 0x000162000c1e1900 */
[----:B------:R-:W-:Y:S01]  /*03a0*/  BSSY.RECONVERGENT B1, `(.L_x_47) ;  /* 0x0000013000017945 */ /* 0x000fe20003800200 */
[----:B-1----:R-:W-:-:S04]  /*03b0*/  FFMA R9, -R3, R16, 1 ;  /* 0x3f80000003097423 */ /* 0x002fc80000000110 */
[----:B------:R-:W-:Y:S01]  /*03c0*/  FFMA R9, R16, R9, R16 ;  /* 0x0000000910097223 */ /* 0x000fe20000000010 */
[----:B----4-:R-:W-:-:S05]  /*03d0*/  FADD R12, R0, UR6 ;  /* 0x00000006000c7e21 */ /* 0x010fca0008000000 */
[----:B------:R-:W-:Y:S01]  /*03e0*/  FSETP.GEU.AND P2, PT, |R12|, 1.175494350822287508e-38, PT ;  /* 0x008000000c00780b */ /* 0x000fe20003f4e200 */
[----:B--2---:R-:W-:-:S12]  /*03f0*/  FADD R15, R10, -R15 ;  /* 0x8000000f0a0f7221 */ /* 0x004fd80000000000 */
[----:B------:R-:W-:Y:S01]  /*0400*/  @!P2 FMUL R12, R12, 16777216 ;  /* 0x4b8000000c0ca820 */ /* 0x000fe20000400000 */
[----:B---3--:R-:W-:-:S04]  /*0410*/  FADD R0, R8, R8 ;  /* 0x0000000808007221 */ /* 0x008fc80000000000 */
[----:B------:R-:W-:Y:S01]  /*0420*/  FMUL R0, R0, R15 ;  /* 0x0000000f00007220 */ /* 0x000fe20000400000 */
[----:B0-----:R-:W0:Y:S08]  /*0430*/  MUFU.RSQ R7, R12 ;  /* 0x0000000c00077308 */ /* 0x001e300000001400 */
[----:B------:R-:W1:Y:S01]  /*0440*/  FCHK P1, R0, R3 ;  /* 0x0000000300007302 */ /* 0x000e620000020000 */
[----:B------:R-:W-:-:S04]  /*0450*/  FFMA R8, R0, R9, RZ ;  /* 0x0000000900087223 */ /* 0x000fc800000000ff */
[----:B------:R-:W-:-:S04]  /*0460*/  FFMA R10, -R3, R8, R0 ;  /* 0x00000008030a7223 */ /* 0x000fc80000000100 */
[----:B------:R-:W-:Y:S01]  /*0470*/  FFMA R9, R9, R10, R8 ;  /* 0x0000000a09097223 */ /* 0x000fe20000000008 */
[----:B0-----:R-:W-:Y:S01]  /*0480*/  @!P2 FMUL R7, R7, 4096 ;  /* 0x458000000707a820 */ /* 0x001fe20000400000 */
[----:B-1----:R-:W-:Y:S06]  /*0490*/  @!P1 BRA `(.L_x_48) ;  /* 0x00000000000c9947 */ /* 0x002fec0003800000 */
[----:B------:R-:W-:-:S07]  /*04a0*/  MOV R8, 0x4c0 ;  /* 0x000004c000087802 */ /* 0x000fce0000000f00 */
[----:B-----5:R-:W-:Y:S05]  /*04b0*/  CALL.REL.NOINC `($__internal_3_$__cuda_sm3x_div_rn_noftz_f32_slowpath) ;  /* 0x0000000000b87944 */ /* 0x020fea0003c00000 */
[----:B------:R-:W-:-:S07]  /*04c0*/  IMAD.MOV.U32 R9, RZ, RZ, R0 ;  /* 0x000000ffff097224 */ /* 0x000fce00078e0000 */
.L_x_48:
[----:B------:R-:W-:Y:S05]  /*04d0*/  BSYNC.RECONVERGENT B1 ;  /* 0x0000000000017941 */ /* 0x000fea0003800200 */
.L_x_47:
[----:B-----5:R-:W-:-:S04]  /*04e0*/  FFMA R6, R6, R7, R9 ;  /* 0x0000000706067223 */ /* 0x020fc80000000009 */
[----:B------:R-:W-:-:S05]  /*04f0*/  FADD R6, -R6, -RZ ;  /* 0x800000ff06067221 */ /* 0x000fca0000000100 */
[----:B------:R0:W-:Y:S01]  /*0500*/  STS [R5], R6 ;  /* 0x0000000605007388 */ /* 0x0001e20000000800 */
[----:B------:R-:W-:Y:S05]  /*0510*/  BRA `(.L_x_49) ;  /* 0x0000000000047947 */ /* 0x000fea0003800000 */
.L_x_46:
[----:B------:R1:W-:Y:S02]  /*0520*/  STS [R5], RZ ;  /* 0x000000ff05007388 */ /* 0x0003e40000000800 */
.L_x_49:
[----:B------:R-:W-:Y:S05]  /*0530*/  BSYNC.RECONVERGENT B0 ;  /* 0x0000000000007941 */ /* 0x000fea0003800200 */
.L_x_45:
[----:B------:R-:W-:Y:S01]  /*0540*/  BAR.SYNC.DEFER_BLOCKING 0x0 ;  /* 0x0000000000007b1d */ /* 0x000fe20000010000 */
[----:B------:R-:W-:-:S05]  /*0550*/  UISETP.GE.U32.AND UP0, UPT, UR10, 0x2, UPT ;  /* 0x000000020a00788c */ /* 0x000fca000bf06070 */
[----:B------:R-:W2:Y:S01]  /*0560*/  LDCU UR5, c[0x0][0x38c] ;  /* 0x00007180ff0577ac */ /* 0x000ea20008000800 */
[----:B------:R-:W2:Y:S02]  /*0570*/  LDCU.64 UR6, c[0x0][0x380] ;  /* 0x00007000ff0677ac */ /* 0x000ea40008000a00 */
[----:B--2---:R-:W-:Y:S01]  /*0580*/  UIMAD UR5, UR7, UR5, -UR6 ;  /* 0x00000005070572a4 */ /* 0x004fe2000f8e0a06 */
[----:B------:R-:W-:Y:S11]  /*0590*/  BRA.U !UP0, `(.L_x_50) ;  /* 0x0000000108507547 */ /* 0x000ff6000b800000 */
[----:B------:R-:W-:Y:S01]  /*05a0*/  UISETP.LT.U32.AND UP0, UPT, UR10, UR5, UPT ;  /* 0x000000050a00728c */ /* 0x000fe2000bf01070 */
[----:B------:R-:W-:-:S03]  /*05b0*/  UMOV UR6, 0x1 ;  /* 0x0000000100067882 */ /* 0x000fc60000000000 */
[----:B------:R-:W-:-:S12]  /*05c0*/  USEL UR5, UR10, UR5, UP0 ;  /* 0x000000050a057287 */ /* 0x000fd80008000000 */
.L_x_53:
[----:B------:R-:W-:Y:S04]  /*05d0*/  BSSY.RECONVERGENT B0, `(.L_x_51) ;  /* 0x000000c000007945 */ /* 0x000fe80003800200 */
[----:B--2---:R-:W-:Y:S05]  /*05e0*/  @!P0 BRA `(.L_x_52) ;  /* 0x0000000000288947 */ /* 0x004fea0003800000 */
[----:B------:R-:W-:Y:S02]  /*05f0*/  ULEA UR7, UR6, 0x3ff, 0x1 ;  /* 0x000003ff06077891 */ /* 0x000fe4000f8e08ff */
[----:B------:R-:W-:-:S04]  /*0600*/  VIADD R0, R2, UR6 ;  /* 0x0000000602007c36 */ /* 0x000fc80008000000 */
        /* <DEDUP_REMOVED lines=8> */
.L_x_52:
[----:B------:R-:W-:Y:S05]  /*0690*/  BSYNC.RECONVERGENT B0 ;  /* 0x0000000000007941 */ /* 0x000fea0003800200 */
.L_x_51:
[----:B------:R-:W-:Y:S01]  /*06a0*/  BAR.SYNC.DEFER_BLOCKING 0x0 ;  /* 0x0000000000007b1d */ /* 0x000fe20000010000 */
[----:B------:R-:W-:-:S04]  /*06b0*/  USHF.L.U32 UR6, UR6, 0x1, URZ ;  /* 0x0000000106067899 */ /* 0x000fc800080006ff */
[----:B------:R-:W-:-:S09]  /*06c0*/  UISETP.GE.U32.AND UP0, UPT, UR6, UR10, UPT ;  /* 0x0000000a0600728c */ /* 0x000fd2000bf06070 */
[----:B------:R-:W-:Y:S05]  /*06d0*/  BRA.U !UP0, `(.L_x_53) ;  /* 0xfffffffd08bc7547 */ /* 0x000fea000b83ffff */
.L_x_50:
[----:B------:R-:W-:-:S13]  /*06e0*/  ISETP.NE.OR P0, PT, R2, RZ, !P0 ;  /* 0x000000ff0200720c */ /* 0x000fda0004705670 */
[----:B------:R-:W-:Y:S05]  /*06f0*/  @P0 EXIT ;  /* 0x000000000000094d */ /* 0x000fea0003800000 */
[----:B------:R-:W0:Y:S02]  /*0700*/  LDC.64 R2, c[0x0][0x3c0] ;  /* 0x0000f000ff027b82 */ /* 0x000e240000000a00 */
[----:B012---:R-:W-:-:S05]  /*0710*/  IMAD.WIDE.U32 R4, R4, 0x4, R2 ;  /* 0x0000000404047825 */ /* 0x007fca00078e0002 */
[----:B------:R-:W2:Y:S01]  /*0720*/  LDG.E R3, desc[UR8][R4.64] ;  /* 0x0000000804037981 */ /* 0x000ea2000c1e1900 */
[----:B------:R-:W0:Y:S01]  /*0730*/  S2UR UR5, SR_CgaCtaId ;  /* 0x00000000000579c3 */ /* 0x000e220000008800 */
[----:B------:R-:W-:Y:S02]  /*0740*/  UMOV UR4, 0x400 ;  /* 0x0000040000047882 */ /* 0x000fe40000000000 */
[----:B0-----:R-:W-:-:S09]  /*0750*/  ULEA UR4, UR5, UR4, 0x18 ;  /* 0x0000000405047291 */ /* 0x001fd2000f8ec0ff */
[----:B------:R-:W2:Y:S02]  /*0760*/  LDS R0, [UR4] ;  /* 0x00000004ff007984 */ /* 0x000ea40008000800 */
[----:B--2---:R-:W-:-:S05]  /*0770*/  FADD R3, R0, R3 ;  /* 0x0000000300037221 */ /* 0x004fca0000000000 */
[----:B------:R-:W-:Y:S01]  /*0780*/  STG.E desc[UR8][R4.64], R3 ;  /* 0x0000000304007986 */ /* 0x000fe2000c101908 */
[----:B------:R-:W-:Y:S05]  /*0790*/  EXIT ;  /* 0x000000000000794d */ /* 0x000fea0003800000 */
        .weak           $__internal_3_$__cuda_sm3x_div_rn_noftz_f32_slowpath
        .type           $__internal_3_$__cuda_sm3x_div_rn_noftz_f32_slowpath,@function
        .size           $__internal_3_$__cuda_sm3x_div_rn_noftz_f32_slowpath,(.L_x_91 - $__internal_3_$__cuda_sm3x_div_rn_noftz_f32_slowpath)
$__internal_3_$__cuda_sm3x_div_rn_noftz_f32_slowpath:
[--C-:B------:R-:W-:Y:S01]  /*07a0*/  SHF.R.U32.HI R10, RZ, 0x17, R3.reuse ;  /* 0x00000017ff0a7819 */ /* 0x100fe20000011603 */
[----:B------:R-:W-:Y:S01]  /*07b0*/  BSSY.RECONVERGENT B2, `(.L_x_54) ;  /* 0x0000064000027945 */ /* 0x000fe20003800200 */
[----:B------:R-:W-:Y:S01]  /*07c0*/  SHF.R.U32.HI R9, RZ, 0x17, R0 ;  /* 0x00000017ff097819 */ /* 0x000fe20000011600 */
[----:B------:R-:W-:Y:S01]  /*07d0*/  IMAD.MOV.U32 R13, RZ, RZ, R3 ;  /* 0x000000ffff0d7224 */ /* 0x000fe200078e0003 */
[----:B------:R-:W-:Y:S02]  /*07e0*/  LOP3.LUT R10, R10, 0xff, RZ, 0xc0, !PT ;  /* 0x000000ff0a0a7812 */ /* 0x000fe400078ec0ff */
[----:B------:R-:W-:Y:S02]  /*07f0*/  LOP3.LUT R11, R9, 0xff, RZ, 0xc0, !PT ;  /* 0x000000ff090b7812 */ /* 0x000fe400078ec0ff */
[----:B------:R-:W-:Y:S01]  /*0800*/  MOV R12, R0 ;  /* 0x00000000000c7202 */ /* 0x000fe20000000f00 */
        /* <DEDUP_REMOVED lines=29> */
.L_x_55:
[----:B------:R-:W-:Y:S01]  /*09e0*/  LEA R0, R10, 0xc0800000, 0x17 ;  /* 0xc08000000a007811 */ /* 0x000fe200078eb8ff */
[----:B------:R-:W-:Y:S01]  /*09f0*/  VIADD R11, R11, 0xffffff81 ;  /* 0xffffff810b0b7836 */ /* 0x000fe20000000000 */
[----:B------:R-:W-:Y:S02]  /*0a00*/  BSSY.RECONVERGENT B3, `(.L_x_60) ;  /* 0x0000035000037945 */ /* 0x000fe40003800200 */
[----:B------:R-:W-:Y:S01]  /*0a10*/  IADD3 R13, PT, PT, -R0, R13, RZ ;  /* 0x0000000d000d7210 */ /* 0x000fe20007ffe1ff */
[C---:B------:R-:W-:Y:S01]  /*0a20*/  IMAD R0, R11.reuse, -0x800000, R12 ;  /* 0xff8000000b007824 */ /* 0x040fe200078e020c */
[----:B------:R-:W-:Y:S02]  /*0a30*/  IADD3 R10, PT, PT, R11, 0x7f, -R10 ;  /* 0x0000007f0b0a7810 */ /* 0x000fe40007ffe80a */
[----:B------:R-:W0:Y:S01]  /*0a40*/  MUFU.RCP R3, R13 ;  /* 0x0000000d00037308 */ /* 0x000e220000001000 */
[----:B------:R-:W-:Y:S02]  /*0a50*/  FADD.FTZ R15, -R13, -RZ ;  /* 0x800000ff0d0f7221 */ /* 0x000fe40000010100 */
[----:B------:R-:W-:-:S02]  /*0a60*/  IMAD.IADD R10, R10, 0x1, R9 ;  /* 0x000000010a0a7824 */ /* 0x000fc400078e0209 */
        /* <DEDUP_REMOVED lines=26> */
[C---:B------:R-:W-:Y:S01]  /*0c10*/  VIADD R12, R11.reuse, 0x20 ;  /* 0x000000200b0c7836 */ /* 0x040fe20000000000 */
[----:B------:R-:W-:Y:S02]  /*0c20*/  IADD3 R11, PT, PT, -R11, RZ, RZ ;  /* 0x000000ff0b0b7210 */ /* 0x000fe40007ffe1ff */
        /* <DEDUP_REMOVED lines=14> */
.L_x_62:
[----:B------:R-:W-:-:S04]  /*0d10*/  LOP3.LUT R0, R0, 0x80000000, RZ, 0xc0, !PT ;  /* 0x8000000000007812 */ /* 0x000fc800078ec0ff */
[----:B------:R-:W-:Y:S01]  /*0d20*/  LOP3.LUT R0, R0, 0x7f800000, RZ, 0xfc, !PT ;  /* 0x7f80000000007812 */ /* 0x000fe200078efcff */
[----:B------:R-:W-:Y:S06]  /*0d30*/  BRA `(.L_x_63) ;  /* 0x0000000000047947 */ /* 0x000fec0003800000 */
.L_x_61:
[----:B------:R-:W-:-:S07]  /*0d40*/  IMAD R0, R10, 0x800000, R0 ;  /* 0x008000000a007824 */ /* 0x000fce00078e0200 */
.L_x_63:
[----:B------:R-:W-:Y:S05]  /*0d50*/  BSYNC.RECONVERGENT B3 ;  /* 0x0000000000037941 */ /* 0x000fea0003800200 */
.L_x_60:
[----:B------:R-:W-:Y:S05]  /*0d60*/  BRA `(.L_x_64) ;  /* 0x0000000000207947 */ /* 0x000fea0003800000 */
.L_x_59:
[----:B------:R-:W-:-:S04]  /*0d70*/  LOP3.LUT R0, R13, 0x80000000, R12, 0x48, !PT ;  /* 0x800000000d007812 */ /* 0x000fc800078e480c */
[----:B------:R-:W-:Y:S01]  /*0d80*/  LOP3.LUT R0, R0, 0x7f800000, RZ, 0xfc, !PT ;  /* 0x7f80000000007812 */ /* 0x000fe200078efcff */
[----:B------:R-:W-:Y:S06]  /*0d90*/  BRA `(.L_x_64) ;  /* 0x0000000000147947 */ /* 0x000fec0003800000 */
.L_x_58:
[----:B------:R-:W-:Y:S01]  /*0da0*/  LOP3.LUT R0, R13, 0x80000000, R12, 0x48, !PT ;  /* 0x800000000d007812 */ /* 0x000fe200078e480c */
[----:B------:R-:W-:Y:S06]  /*0db0*/  BRA `(.L_x_64) ;  /* 0x00000000000c7947 */ /* 0x000fec0003800000 */
.L_x_57:
[----:B------:R-:W0:Y:S01]  /*0dc0*/  MUFU.RSQ R0, -QNAN ;  /* 0xffc0000000007908 */ /* 0x000e220000001400 */
[----:B------:R-:W-:Y:S05]  /*0dd0*/  BRA `(.L_x_64) ;  /* 0x0000000000047947 */ /* 0x000fea0003800000 */
.L_x_56:
[----:B------:R-:W-:-:S07]  /*0de0*/  FADD.FTZ R0, R0, R3 ;  /* 0x0000000300007221 */ /* 0x000fce0000010000 */
.L_x_64:
[----:B------:R-:W-:Y:S05]  /*0df0*/  BSYNC.RECONVERGENT B2 ;  /* 0x0000000000027941 */ /* 0x000fea0003800200 */
.L_x_54:
[----:B------:R-:W-:-:S04]  /*0e00*/  IMAD.MOV.U32 R9, RZ, RZ, 0x0 ;  /* 0x00000000ff097424 */ /* 0x000fc800078e00ff */
[----:B0-----:R-:W-:Y:S05]  /*0e10*/  RET.REL.NODEC R8 `(_Z44conv_normalize_mean_bwd_nonatomic_f32_kerneljjjjPKfS0_S0_S0_S0_fPf) ;  /* 0xfffffff008787950 */ /* 0x001fea0003c3ffff */
.L_x_65:
        /* <DEDUP_REMOVED lines=14> */
.L_x_91:


//--------------------- .text._Z43conv_normalize_var_bwd_nonatomic_f32_kerneljjjjPKfS0_S0_S0_fPf --------------------------
	.section	.text._Z43conv_normalize_var_bwd_nonatomic_f32_kerneljjjjPKfS0_S0_S0_fPf,"ax",@progbits
	.align	128
        .global         _Z43conv_normalize_var_bwd_nonatomic_f32_kerneljjjjPKfS0_S0_S0_fPf
        .type           _Z43conv_normalize_var_bwd_nonatomic_f32_kerneljjjjPKfS0_S0_S0_fPf,@function
        .size           _Z43conv_normalize_var_bwd_nonatomic_f32_kerneljjjjPKfS0_S0_S0_fPf,(.L_x_92 - _Z43conv_normalize_var_bwd_nonatomic_f32_kerneljjjjPKfS0_S0_S0_fPf)
        .other          _Z43conv_normalize_var_bwd_nonatomic_f32_kerneljjjjPKfS0_S0_S0_fPf,@"STO_CUDA_ENTRY STV_DEFAULT"
_Z43conv_normalize_var_bwd_nonatomic_f32_kerneljjjjPKfS0_S0_S0_fPf:
.text._Z43conv_normalize_var_bwd_nonatomic_f32_kerneljjjjPKfS0_S0_S0_fPf:
        /* <DEDUP_REMOVED lines=28> */
[----:B------:R-:W-:-:S05]  /*01c0*/  @P1 VIADD R5, R5, 0x1 ;  /* 0x0000000105051836 */ /* 0x000fca0000000000 */
        /* <DEDUP_REMOVED lines=10> */
[----:B0-----:R-:W-:Y:S01]  /*0270*/  IMAD.WIDE.U32 R12, R4, 0x4, R12 ;  /* 0x00000004040c7825 */ /* 0x001fe200078e000c */
[----:B------:R-:W0:Y:S05]  /*0280*/  LDCU UR5, c[0x0][0x3b0] ;  /* 0x00007600ff0577ac */ /* 0x000e2a0008000800 */
[----:B------:R-:W0:Y:S01]  /*0290*/  LDG.E R12, desc[UR8][R12.64] ;  /* 0x000000080c0c7981 */ /* 0x000e22000c1e1900 */
[----:B------:R-:W-:-:S02]  /*02a0*/  VIADD R15, R0, -UR13 ;  /* 0x8000000d000f7c36 */ /* 0x000fc40008000000 */
[----:B------:R-:W-:-:S03]  /*02b0*/  IMAD R3, R3, UR14, R4 ;  /* 0x0000000e03037c24 */ /* 0x000fc6000f8e0204 */
[----:B------:R-:W-:Y:S01]  /*02c0*/  @P2 SEL R14, R15, R0, P1 ;  /* 0x000000000f0e2207 */ /* 0x000fe20000800000 */
[----:B--2---:R-:W-:-:S04]  /*02d0*/  IMAD.WIDE.U32 R8, R4, 0x4, R8 ;  /* 0x0000000404087825 */ /* 0x004fc800078e0008 */
[----:B------:R-:W-:Y:S02]  /*02e0*/  IMAD R3, R3, UR13, R14 ;  /* 0x0000000d03037c24 */ /* 0x000fe4000f8e020e */
[----:B------:R-:W2:Y:S02]  /*02f0*/  LDG.E R9, desc[UR8][R8.64] ;  /* 0x0000000808097981 */ /* 0x000ea4000c1e1900 */
[----:B-1----:R-:W-:-:S04]  /*0300*/  IMAD.WIDE.U32 R10, R3, 0x4, R10 ;  /* 0x00000004030a7825 */ /* 0x002fc800078e000a */
[----:B---3--:R-:W-:Y:S02]  /*0310*/  IMAD.WIDE.U32 R6, R3, 0x4, R6 ;  /* 0x0000000403067825 */ /* 0x008fe400078e0006 */
[----:B------:R-:W2:Y:S04]  /*0320*/  LDG.E R10, desc[UR8][R10.64] ;  /* 0x000000080a0a7981 */ /* 0x000ea8000c1e1900 */
[----:B------:R-:W3:Y:S01]  /*0330*/  LDG.E R6, desc[UR8][R6.64] ;  /* 0x0000000806067981 */ /* 0x000ee2000c1e1900 */
[----:B------:R-:W-:Y:S01]  /*0340*/  BSSY.RECONVERGENT B1, `(.L_x_68) ;  /* 0x0000016000017945 */ /* 0x000fe20003800200 */
[----:B0-----:R-:W-:-:S04]  /*0350*/  FADD R3, R12, UR5 ;  /* 0x000000050c037e21 */ /* 0x001fc80008000000 */
[C---:B------:R-:W-:Y:S01]  /*0360*/  FMUL R0, R3.reuse, 16777216 ;  /* 0x4b80000003007820 */ /* 0x040fe20000400000 */
[----:B------:R-:W-:-:S04]  /*0370*/  FSETP.GEU.AND P1, PT, |R3|, 1.175494350822287508e-38, PT ;  /* 0x008000000300780b */ /* 0x000fc80003f2e200 */
[----:B------:R-:W-:-:S04]  /*0380*/  FSEL R12, R0, R3, !P1 ;  /* 0x00000003000c7208 */ /* 0x000fc80004800000 */
[----:B------:R-:W0:Y:S08]  /*0390*/  MUFU.RSQ R15, R12 ;  /* 0x0000000c000f7308 */ /* 0x000e300000001400 */
[----:B------:R-:W1:Y:S01]  /*03a0*/  MUFU.RCP R14, R3 ;  /* 0x00000003000e7308 */ /* 0x000e620000001000 */
[----:B--2---:R-:W-:Y:S01]  /*03b0*/  FADD R13, R10, -R9 ;  /* 0x800000090a0d7221 */ /* 0x004fe20000000000 */
[----:B---3--:R-:W-:Y:S01]  /*03c0*/  FMUL R0, R6, -0.5 ;  /* 0xbf00000006007820 */ /* 0x008fe20000400000 */
[----:B0-----:R-:W-:-:S03]  /*03d0*/  @!P1 FMUL R15, R15, 4096 ;  /* 0x458000000f0f9820 */ /* 0x001fc60000400000 */
[----:B------:R-:W-:-:S04]  /*03e0*/  FMUL R0, R0, R13 ;  /* 0x0000000d00007220 */ /* 0x000fc80000400000 */
[----:B------:R-:W-:Y:S01]  /*03f0*/  FMUL R0, R0, R15 ;  /* 0x0000000f00007220 */ /* 0x000fe20000400000 */
[----:B-1----:R-:W-:-:S03]  /*0400*/  FFMA R7, -R3, R14, 1 ;  /* 0x3f80000003077423 */ /* 0x002fc6000000010e */
[----:B------:R-:W0:Y:S01]  /*0410*/  FCHK P1, R0, R3 ;  /* 0x0000000300007302 */ /* 0x000e220000020000 */
[----:B------:R-:W-:-:S04]  /*0420*/  FFMA R7, R14, R7, R14 ;  /* 0x000000070e077223 */ /* 0x000fc8000000000e */
[----:B------:R-:W-:-:S04]  /*0430*/  FFMA R6, R0, R7, RZ ;  /* 0x0000000700067223 */ /* 0x000fc800000000ff */
[----:B------:R-:W-:-:S04]  /*0440*/  FFMA R8, -R3, R6, R0 ;  /* 0x0000000603087223 */ /* 0x000fc80000000100 */
[----:B------:R-:W-:Y:S01]  /*0450*/  FFMA R6, R7, R8, R6 ;  /* 0x0000000807067223 */ /* 0x000fe20000000006 */
[----:B0-----:R-:W-:Y:S06]  /*0460*/  @!P1 BRA `(.L_x_69) ;  /* 0x00000000000c9947 */ /* 0x001fec0003800000 */
[----:B------:R-:W-:-:S07]  /*0470*/  MOV R6, 0x490 ;  /* 0x0000049000067802 */ /* 0x000fce0000000f00 */
[----:B------:R-:W-:Y:S05]  /*0480*/  CALL.REL.NOINC `($__internal_4_$__cuda_sm3x_div_rn_noftz_f32_slowpath) ;  /* 0x0000000000b07944 */ /* 0x000fea0003c00000 */
[----:B------:R-:W-:-:S07]  /*0490*/  MOV R6, R0 ;  /* 0x0000000000067202 */ /* 0x000fce0000000f00 */
.L_x_69:
[----:B------:R-:W-:Y:S05]  /*04a0*/  BSYNC.RECONVERGENT B1 ;  /* 0x0000000000017941 */ /* 0x000fea0003800200 */
.L_x_68:
[----:B------:R0:W-:Y:S01]  /*04b0*/  STS [R5], R6 ;  /* 0x0000000605007388 */ /* 0x0001e20000000800 */
[----:B------:R-:W-:Y:S05]  /*04c0*/  BRA `(.L_x_70) ;  /* 0x0000000000047947 */ /* 0x000fea0003800000 */
.L_x_67:
[----:B------:R1:W-:Y:S02]  /*04d0*/  STS [R5], RZ ;  /* 0x000000ff05007388 */ /* 0x0003e40000000800 */
.L_x_70:
[----:B------:R-:W-:Y:S05]  /*04e0*/  BSYNC.RECONVERGENT B0 ;  /* 0x0000000000007941 */ /* 0x000fea0003800200 */
.L_x_66:
        /* <DEDUP_REMOVED lines=9> */
.L_x_74:
        /* <DEDUP_REMOVED lines=12> */
.L_x_73:
[----:B------:R-:W-:Y:S05]  /*0640*/  BSYNC.RECONVERGENT B0 ;  /* 0x0000000000007941 */ /* 0x000fea0003800200 */
.L_x_72:
[----:B------:R-:W-:Y:S01]  /*0650*/  BAR.SYNC.DEFER_BLOCKING 0x0 ;  /* 0x0000000000007b1d */ /* 0x000fe20000010000 */
[----:B------:R-:W-:-:S04]  /*0660*/  USHF.L.U32 UR6, UR6, 0x1, URZ ;  /* 0x0000000106067899 */ /* 0x000fc800080006ff */
[----:B------:R-:W-:-:S09]  /*0670*/  UISETP.GE.U32.AND UP0, UPT, UR6, UR10, UPT ;  /* 0x0000000a0600728c */ /* 0x000fd2000bf06070 */
[----:B------:R-:W-:Y:S05]  /*0680*/  BRA.U !UP0, `(.L_x_74) ;  /* 0xfffffffd08bc7547 */ /* 0x000fea000b83ffff */
.L_x_71:
        /* <DEDUP_REMOVED lines=12> */
        .weak           $__internal_4_$__cuda_sm3x_div_rn_noftz_f32_slowpath
        .type           $__internal_4_$__cuda_sm3x_div_rn_noftz_f32_slowpath,@function
        .size           $__internal_4_$__cuda_sm3x_div_rn_noftz_f32_slowpath,(.L_x_92 - $__internal_4_$__cuda_sm3x_div_rn_noftz_f32_slowpath)
$__internal_4_$__cuda_sm3x_div_rn_noftz_f32_slowpath:
[--C-:B------:R-:W-:Y:S01]  /*0750*/  SHF.R.U32.HI R8, RZ, 0x17, R3.reuse ;  /* 0x00000017ff087819 */ /* 0x100fe20000011603 */
[----:B------:R-:W-:Y:S01]  /*0760*/  BSSY.RECONVERGENT B2, `(.L_x_75) ;  /* 0x0000064000027945 */ /* 0x000fe20003800200 */
[--C-:B------:R-:W-:Y:S01]  /*0770*/  SHF.R.U32.HI R7, RZ, 0x17, R0.reuse ;  /* 0x00000017ff077819 */ /* 0x100fe20000011600 */
[----:B------:R-:W-:Y:S01]  /*0780*/  IMAD.MOV.U32 R10, RZ, RZ, R0 ;  /* 0x000000ffff0a7224 */ /* 0x000fe200078e0000 */
[----:B------:R-:W-:Y:S01]  /*0790*/  LOP3.LUT R9, R8, 0xff, RZ, 0xc0, !PT ;  /* 0x000000ff08097812 */ /* 0x000fe200078ec0ff */
[----:B------:R-:W-:Y:S01]  /*07a0*/  IMAD.MOV.U32 R11, RZ, RZ, R3 ;  /* 0x000000ffff0b7224 */ /* 0x000fe200078e0003 */
        /* <DEDUP_REMOVED lines=25> */
[----:B------:R-:W-:Y:S01]  /*0940*/  @P1 MOV R7, RZ ;  /* 0x000000ff00071202 */ /* 0x000fe20000000f00 */
[----:B------:R-:W-:Y:S02]  /*0950*/  @!P1 IMAD.MOV.U32 R7, RZ, RZ, -0x40 ;  /* 0xffffffc0ff079424 */ /* 0x000fe400078e00ff */
[----:B------:R-:W-:Y:S01]  /*0960*/  @!P1 FFMA R10, R0, 1.84467440737095516160e+19, RZ ;  /* 0x5f800000000a9823 */ /* 0x000fe200000000ff */
[----:B------:R-:W-:Y:S01]  /*0970*/  @!P2 FFMA R11, R3, 1.84467440737095516160e+19, RZ ;  /* 0x5f800000030ba823 */ /* 0x000fe200000000ff */
[----:B------:R-:W-:-:S07]  /*0980*/  @!P2 VIADD R7, R7, 0x40 ;  /* 0x000000400707a836 */ /* 0x000fce0000000000 */
.L_x_76:
[----:B------:R-:W-:Y:S01]  /*0990*/  LEA R0, R9, 0xc0800000, 0x17 ;  /* 0xc080000009007811 */ /* 0x000fe200078eb8ff */
[----:B------:R-:W-:Y:S01]  /*09a0*/  VIADD R8, R8, 0xffffff81 ;  /* 0xffffff8108087836 */ /* 0x000fe20000000000 */
[----:B------:R-:W-:Y:S03]  /*09b0*/  BSSY.RECONVERGENT B3, `(.L_x_81) ;  /* 0x0000035000037945 */ /* 0x000fe60003800200 */
[----:B------:R-:W-:Y:S02]  /*09c0*/  IMAD.IADD R11, R11, 0x1, -R0 ;  /* 0x000000010b0b7824 */ /* 0x000fe400078e0a00 */
[C---:B------:R-:W-:Y:S01]  /*09d0*/  IMAD R0, R8.reuse, -0x800000, R10 ;  /* 0xff80000008007824 */ /* 0x040fe200078e020a */
[----:B------:R-:W-:Y:S01]  /*09e0*/  IADD3 R8, PT, PT, R8, 0x7f, -R9 ;  /* 0x0000007f08087810 */ /* 0x000fe20007ffe809 */
[----:B------:R-:W0:Y:S01]  /*09f0*/  MUFU.RCP R3, R11 ;  /* 0x0000000b00037308 */ /* 0x000e220000001000 */
[----:B------:R-:W-:-:S03]  /*0a00*/  FADD.FTZ R13, -R11, -RZ ;  /* 0x800000ff0b0d7221 */ /* 0x000fc60000010100 */
[----:B------:R-:W-:Y:S02]  /*0a10*/  IMAD.IADD R8, R8, 0x1, R7 ;  /* 0x0000000108087824 */ /* 0x000fe400078e0207 */
        /* <DEDUP_REMOVED lines=9> */
[----:B------:R-:W-:-:S05]  /*0ab0*/  IMAD.IADD R9, R3, 0x1, R8 ;  /* 0x0000000103097824 */ /* 0x000fca00078e0208 */
[----:B------:R-:W-:-:S04]  /*0ac0*/  IADD3 R3, PT, PT, R9, -0x1, RZ ;  /* 0xffffffff09037810 */ /* 0x000fc80007ffe0ff */
        /* <DEDUP_REMOVED lines=31> */
.L_x_83:
[----:B------:R-:W-:-:S04]  /*0cc0*/  LOP3.LUT R0, R0, 0x80000000, RZ, 0xc0, !PT ;  /* 0x8000000000007812 */ /* 0x000fc800078ec0ff */
[----:B------:R-:W-:Y:S01]  /*0cd0*/  LOP3.LUT R0, R0, 0x7f800000, RZ, 0xfc, !PT ;  /* 0x7f80000000007812 */ /* 0x000fe200078efcff */
[----:B------:R-:W-:Y:S06]  /*0ce0*/  BRA `(.L_x_84) ;  /* 0x0000000000047947 */ /* 0x000fec0003800000 */
.L_x_82:
[----:B------:R-:W-:-:S07]  /*0cf0*/  IMAD R0, R8, 0x800000, R0 ;  /* 0x0080000008007824 */ /* 0x000fce00078e0200 */
.L_x_84:
[----:B------:R-:W-:Y:S05]  /*0d00*/  BSYNC.RECONVERGENT B3 ;  /* 0x0000000000037941 */ /* 0x000fea0003800200 */
.L_x_81:
[----:B------:R-:W-:Y:S05]  /*0d10*/  BRA `(.L_x_85) ;  /* 0x0000000000207947 */ /* 0x000fea0003800000 */
.L_x_80:
[----:B------:R-:W-:-:S04]  /*0d20*/  LOP3.LUT R0, R11, 0x80000000, R10, 0x48, !PT ;  /* 0x800000000b007812 */ /* 0x000fc800078e480a */
[----:B------:R-:W-:Y:S01]  /*0d30*/  LOP3.LUT R0, R0, 0x7f800000, RZ, 0xfc, !PT ;  /* 0x7f80000000007812 */ /* 0x000fe200078efcff */
[----:B------:R-:W-:Y:S06]  /*0d40*/  BRA `(.L_x_85) ;  /* 0x0000000000147947 */ /* 0x000fec0003800000 */
.L_x_79:
[----:B------:R-:W-:Y:S01]  /*0d50*/  LOP3.LUT R0, R11, 0x80000000, R10, 0x48, !PT ;  /* 0x800000000b007812 */ /* 0x000fe200078e480a */
[----:B------:R-:W-:Y:S06]  /*0d60*/  BRA `(.L_x_85) ;  /* 0x00000000000c7947 */ /* 0x000fec0003800000 */
.L_x_78:
[----:B------:R-:W0:Y:S01]  /*0d70*/  MUFU.RSQ R0, -QNAN ;  /* 0xffc0000000007908 */ /* 0x000e220000001400 */
[----:B------:R-:W-:Y:S05]  /*0d80*/  BRA `(.L_x_85) ;  /* 0x0000000000047947 */ /* 0x000fea0003800000 */
.L_x_77:
[----:B------:R-:W-:-:S07]  /*0d90*/  FADD.FTZ R0, R0, R3 ;  /* 0x0000000300007221 */ /* 0x000fce0000010000 */
.L_x_85:
[----:B------:R-:W-:Y:S05]  /*0da0*/  BSYNC.RECONVERGENT B2 ;  /* 0x0000000000027941 */ /* 0x000fea0003800200 */
.L_x_75:
[----:B------:R-:W-:-:S04]  /*0db0*/  IMAD.MOV.U32 R7, RZ, RZ, 0x0 ;  /* 0x00000000ff077424 */ /* 0x000fc800078e00ff */
[----:B0-----:R-:W-:Y:S05]  /*0dc0*/  RET.REL.NODEC R6 `(_Z43conv_normalize_var_bwd_nonatomic_f32_kerneljjjjPKfS0_S0_S0_fPf) ;  /* 0xfffffff0068c7950 */ /* 0x001fea0003c3ffff */
.L_x_86:
        /* <DEDUP_REMOVED lines=11> */
.L_x_92:


//--------------------- .text._Z43conv_diag_affine_white_var_fwd_batch_kerneljjjPKfS0_S0_fPf --------------------------
	.section	.text._Z43conv_diag_affine_white_var_fwd_batch_kerneljjjPKfS0_S0_fPf,"ax",@progbits
	.align	128
        .global         _Z43conv_diag_affine_white_var_fwd_batch_kerneljjjPKfS0_S0_fPf
        .type           _Z43conv_diag_affine_white_var_fwd_batch_kerneljjjPKfS0_S0_fPf,@function
        .size           _Z43conv_diag_affine_white_var_fwd_batch_kerneljjjPKfS0_S0_fPf,(.L_x_99 - _Z43conv_diag_affine_white_var_fwd_batch_kerneljjjPKfS0_S0_fPf)
        .other          _Z43conv_diag_affine_white_var_fwd_batch_kerneljjjPKfS0_S0_fPf,@"STO_CUDA_ENTRY STV_DEFAULT"
_Z43conv_diag_affine_white_var_fwd_batch_kerneljjjPKfS0_S0_fPf:
.text._Z43conv_diag_affine_white_var_fwd_batch_kerneljjjPKfS0_S0_fPf:
[----:B------:R-:W-:Y:S01]  /*0000*/  LDC R1, c[0x0][0x37c] ;  /* 0x0000df00ff017b82 */ /* 0x000fe20000000800 */
[----:B------:R-:W0:Y:S01]  /*0010*/  LDCU.64 UR6, c[0x0][0x380] ;  /* 0x00007000ff0677ac */ /* 0x000e220008000a00 */
[----:B------:R-:W1:Y:S06]  /*0020*/  S2R R4, SR_TID.X ;  /* 0x0000000000047919 */ /* 0x000e6c0000002100 */
[----:B------:R-:W1:Y:S08]  /*0030*/  S2UR UR5, SR_CTAID.X ;  /* 0x00000000000579c3 */ /* 0x000e700000002500 */
[----:B------:R-:W1:Y:S01]  /*0040*/  LDC R5, c[0x0][0x360] ;  /* 0x0000d800ff057b82 */ /* 0x000e620000000800 */
[----:B0-----:R-:W0:Y:S01]  /*0050*/  I2F.U32.RP R0, UR6 ;  /* 0x0000000600007d06 */ /* 0x001e220008209000 */
[----:B------:R-:W-:-:S02]  /*0060*/  UIMAD UR4, UR6, UR7, URZ ;  /* 0x00000007060472a4 */ /* 0x000fc4000f8e02ff */
[----:B------:R-:W-:-:S05]  /*0070*/  ISETP.NE.U32.AND P2, PT, RZ, UR6, PT ;  /* 0x00000006ff007c0c */ /* 0x000fca000bf45070 */
[----:B------:R-:W2:Y:S08]  /*0080*/  I2F.U32.RP R7, UR7 ;  /* 0x0000000700077d06 */ /* 0x000eb00008209000 */
[----:B0-----:R-:W0:Y:S08]  /*0090*/  MUFU.RCP R0, R0 ;  /* 0x0000000000007308 */ /* 0x001e300000001000 */
[----:B------:R-:W3:Y:S08]  /*00a0*/  I2F.U32.RP R8, UR4 ;  /* 0x0000000400087d06 */ /* 0x000ef00008209000 */
[----:B--2---:R-:W-:Y:S01]  /*00b0*/  MUFU.RCP R7, R7 ;  /* 0x0000000700077308 */ /* 0x004fe20000001000 */
[----:B0-----:R-:W-:Y:S01]  /*00c0*/  IADD3 R2, PT, PT, R0, 0xffffffe, RZ ;  /* 0x0ffffffe00027810 */ /* 0x001fe20007ffe0ff */
[----:B-1----:R-:W-:Y:S01]  /*00d0*/  IMAD R0, R5, UR5, R4 ;  /* 0x0000000505007c24 */ /* 0x002fe2000f8e0204 */
[----:B------:R-:W0:Y:S05]  /*00e0*/  LDCU UR5, c[0x0][0x388] ;  /* 0x00007100ff0577ac */ /* 0x000e2a0008000800 */
[----:B------:R1:W2:Y:S08]  /*00f0*/  F2I.FTZ.U32.TRUNC.NTZ R3, R2 ;  /* 0x0000000200037305 */ /* 0x0002b0000021f000 */
[----:B---3--:R-:W3:Y:S01]  /*0100*/  MUFU.RCP R8, R8 ;  /* 0x0000000800087308 */ /* 0x008ee20000001000 */
[----:B-1----:R-:W-:Y:S01]  /*0110*/  IMAD.MOV.U32 R2, RZ, RZ, RZ ;  /* 0x000000ffff027224 */ /* 0x002fe200078e00ff */
[----:B--2---:R-:W-:-:S05]  /*0120*/  IADD3 R9, PT, PT, RZ, -R3, RZ ;  /* 0x80000003ff097210 */ /* 0x004fca0007ffe0ff */
[----:B------:R-:W-:-:S04]  /*0130*/  IMAD R9, R9, UR6, RZ ;  /* 0x0000000609097c24 */ /* 0x000fc8000f8e02ff */
[----:B------:R-:W-:Y:S01]  /*0140*/  IMAD.HI.U32 R3, R3, R9, R2 ;  /* 0x0000000903037227 */ /* 0x000fe200078e0002 */
[----:B---3--:R-:W-:Y:S02]  /*0150*/  IADD3 R4, PT, PT, R8, 0xffffffe, RZ ;  /* 0x0ffffffe08047810 */ /* 0x008fe40007ffe0ff */
[----:B------:R-:W-:Y:S02]  /*0160*/  IADD3 R9, PT, PT, RZ, -UR4, RZ ;  /* 0x80000004ff097c10 */ /* 0x000fe4000fffe0ff */
[----:B------:R1:W2:Y:S01]  /*0170*/  F2I.FTZ.U32.TRUNC.NTZ R5, R4 ;  /* 0x0000000400057305 */ /* 0x0002a2000021f000 */
[----:B------:R-:W-:-:S05]  /*0180*/  IMAD.HI.U32 R6, R3, R0, RZ ;  /* 0x0000000003067227 */ /* 0x000fca00078e00ff */
[----:B------:R-:W-:Y:S01]  /*0190*/  IADD3 R3, PT, PT, -R6, RZ, RZ ;  /* 0x000000ff06037210 */ /* 0x000fe20007ffe1ff */
[----:B-1----:R-:W-:-:S04]  /*01a0*/  HFMA2 R4, -RZ, RZ, 0, 0 ;  /* 0x00000000ff047431 */ /* 0x002fc800000001ff */
[----:B------:R-:W-:Y:S02]  /*01b0*/  IMAD R2, R3, UR6, R0 ;  /* 0x0000000603027c24 */ /* 0x000fe4000f8e0200 */
[----:B------:R-:W-:Y:S02]  /*01c0*/  VIADD R3, R7, 0xffffffe ;  /* 0x0ffffffe07037836 */ /* 0x000fe40000000000 */
[----:B--2---:R-:W-:Y:S01]  /*01d0*/  IMAD R7, R9, R5, RZ ;  /* 0x0000000509077224 */ /* 0x004fe200078e02ff */
[----:B------:R-:W-:-:S03]  /*01e0*/  ISETP.GE.U32.AND P0, PT, R2, UR6, PT ;  /* 0x0000000602007c0c */ /* 0x000fc6000bf06070 */
[----:B------:R-:W1:Y:S01]  /*01f0*/  F2I.FTZ.U32.TRUNC.NTZ R3, R3 ;  /* 0x0000000300037305 */ /* 0x000e62000021f000 */
[----:B------:R-:W-:-:S06]  /*0200*/  IMAD.HI.U32 R5, R5, R7, R4 ;  /* 0x0000000705057227 */ /* 0x000fcc00078e0004 */
[----:B------:R-:W-:-:S03]  /*0210*/  IMAD.HI.U32 R5, R5, R0, RZ ;  /* 0x0000000005057227 */ /* 0x000fc600078e00ff */
[----:B------:R-:W-:Y:S01]  /*0220*/  @P0 IADD3 R2, PT, PT, R2, -UR6, RZ ;  /* 0x8000000602020c10 */ /* 0x000fe2000fffe0ff */
[----:B------:R-:W-:Y:S01]  /*0230*/  @P0 VIADD R6, R6, 0x1 ;  /* 0x0000000106060836 */ /* 0x000fe20000000000 */
[----:B------:R-:W-:Y:S01]  /*0240*/  ISETP.NE.U32.AND P0, PT, RZ, UR4, PT ;  /* 0x00000004ff007c0c */ /* 0x000fe2000bf05070 */
[----:B------:R-:W-:Y:S01]  /*0250*/  IMAD.MOV R9, RZ, RZ, -R5 ;  /* 0x000000ffff097224 */ /* 0x000fe200078e0a05 */
[----:B------:R-:W-:Y:S01]  /*0260*/  ISETP.GE.U32.AND P1, PT, R2, UR6, PT ;  /* 0x0000000602007c0c */ /* 0x000fe2000bf26070 */
[----:B-1----:R-:W-:-:S05]  /*0270*/  IMAD.MOV R2, RZ, RZ, -R3 ;  /* 0x000000ffff027224 */ /* 0x002fca00078e0a03 */
[----:B------:R-:W-:Y:S01]  /*0280*/  MOV R7, R2 ;  /* 0x0000000200077202 */ /* 0x000fe20000000f00 */
[----:B------:R-:W-:-:S04]  /*0290*/  HFMA2 R2, -RZ, RZ, 0, 0 ;  /* 0x00000000ff027431 */ /* 0x000fc800000001ff */
[----:B------:R-:W-:Y:S02]  /*02a0*/  IMAD R7, R7, UR7, RZ ;  /* 0x0000000707077c24 */ /* 0x000fe4000f8e02ff */
[----:B------:R-:W-:Y:S02]  /*02b0*/  @P1 IADD3 R6, PT, PT, R6, 0x1, RZ ;  /* 0x0000000106061810 */ /* 0x000fe40007ffe0ff */
[----:B------:R-:W-:Y:S01]  /*02c0*/  @!P2 LOP3.LUT R6, RZ, UR6, RZ, 0x33, !PT ;  /* 0x00000006ff06ac12 */ /* 0x000fe2000f8e33ff */
[----:B------:R-:W-:-:S04]  /*02d0*/  IMAD.HI.U32 R3, R3, R7, R2 ;  /* 0x0000000703037227 */ /* 0x000fc800078e0002 */
[----:B------:R-:W-:Y:S02]  /*02e0*/  IMAD R2, R9, UR4, R0 ;  /* 0x0000000409027c24 */ /* 0x000fe4000f8e0200 */
[----:B------:R-:W-:-:S03]  /*02f0*/  IMAD.HI.U32 R3, R3, R6, RZ ;  /* 0x0000000603037227 */ /* 0x000fc600078e00ff */
[----:B------:R-:W-:Y:S02]  /*0300*/  ISETP.GE.U32.AND P3, PT, R2, UR4, PT ;  /* 0x0000000402007c0c */ /* 0x000fe4000bf66070 */
[----:B------:R-:W-:-:S05]  /*0310*/  IADD3 R3, PT, PT, -R3, RZ, RZ ;  /* 0x000000ff03037210 */ /* 0x000fca0007ffe1ff */
[----:B------:R-:W-:-:S05]  /*0320*/  IMAD R9, R3, UR7, R6 ;  /* 0x0000000703097c24 */ /* 0x000fca000f8e0206 */
[----:B------:R-:W-:Y:S02]  /*0330*/  ISETP.GE.U32.AND P2, PT, R9, UR7, PT ;  /* 0x0000000709007c0c */ /* 0x000fe4000bf46070 */
[----:B------:R-:W-:Y:S02]  /*0340*/  @P3 IADD3 R2, PT, PT, R2, -UR4, RZ ;  /* 0x8000000402023c10 */ /* 0x000fe4000fffe0ff */
[----:B------:R-:W-:Y:S02]  /*0350*/  @P3 IADD3 R5, PT, PT, R5, 0x1, RZ ;  /* 0x0000000105053810 */ /* 0x000fe40007ffe0ff */
[----:B------:R-:W-:-:S07]  /*0360*/  ISETP.GE.U32.AND P1, PT, R2, UR4, PT ;  /* 0x0000000402007c0c */ /* 0x000fce000bf26070 */
[----:B------:R-:W-:-:S05]  /*0370*/  @P2 VIADD R9, R9, -UR7 ;  /* 0x8000000709092c36 */ /* 0x000fca0008000000 */
[----:B------:R-:W-:Y:S02]  /*0380*/  ISETP.GE.U32.AND P2, PT, R9, UR7, PT ;  /* 0x0000000709007c0c */ /* 0x000fe4000bf46070 */
[----:B------:R-:W-:Y:S02]  /*0390*/  @P1 IADD3 R5, PT, PT, R5, 0x1, RZ ;  /* 0x0000000105051810 */ /* 0x000fe40007ffe0ff */
[----:B------:R-:W-:Y:S02]  /*03a0*/  @!P0 LOP3.LUT R5, RZ, UR4, RZ, 0x33, !PT ;  /* 0x00000004ff058c12 */ /* 0x000fe4000f8e33ff */
[----:B------:R-:W-:Y:S02]  /*03b0*/  ISETP.NE.U32.AND P1, PT, RZ, UR7, PT ;  /* 0x00000007ff007c0c */ /* 0x000fe4000bf25070 */
[----:B0-----:R-:W-:-:S05]  /*03c0*/  ISETP.GE.U32.AND P0, PT, R5, UR5, PT ;  /* 0x0000000505007c0c */ /* 0x001fca000bf06070 */
[----:B------:R-:W-:-:S06]  /*03d0*/  @P2 IADD3 R9, PT, PT, R9, -UR7, RZ ;  /* 0x8000000709092c10 */ /* 0x000fcc000fffe0ff */
[----:B------:R-:W-:Y:S02]  /*03e0*/  @!P1 LOP3.LUT R9, RZ, UR7, RZ, 0x33, !PT ;  /* 0x00000007ff099c12 */ /* 0x000fe4000f8e33ff */
[----:B------:R-:W-:Y:S05]  /*03f0*/  @P0 EXIT ;  /* 0x000000000000094d */ /* 0x000fea0003800000 */
[----:B------:R-:W0:Y:S01]  /*0400*/  LDC.64 R4, c[0x0][0x3a0] ;  /* 0x0000e800ff047b82 */ /* 0x000e220000000a00 */
[----:B------:R-:W1:Y:S01]  /*0410*/  LDCU.64 UR4, c[0x0][0x358] ;  /* 0x00006b00ff0477ac */ /* 0x000e620008000a00 */
[----:B------:R-:W2:Y:S06]  /*0420*/  LDCU UR6, c[0x0][0x3a8] ;  /* 0x00007500ff0677ac */ /* 0x000eac0008000800 */
[----:B------:R-:W3:Y:S08]  /*0430*/  LDC.64 R2, c[0x0][0x398] ;  /* 0x0000e600ff027b82 */ /* 0x000ef00000000a00 */
[----:B------:R-:W4:Y:S01]  /*0440*/  LDC.64 R6, c[0x0][0x390] ;  /* 0x0000e400ff067b82 */ /* 0x000f220000000a00 */
[----:B0-----:R-:W-:-:S06]  /*0450*/  IMAD.WIDE.U32 R4, R9, 0x4, R4 ;  /* 0x0000000409047825 */ /* 0x001fcc00078e0004 */
[----:B-1----:R-:W2:Y:S01]  /*0460*/  LDG.E R4, desc[UR4][R4.64] ;  /* 0x0000000404047981 */ /* 0x002ea2000c1e1900 */
[----:B---3--:R-:W-:Y:S02]  /*0470*/  IMAD.WIDE.U32 R2, R9, 0x4, R2 ;  /* 0x0000000409027825 */ /* 0x008fe400078e0002 */
[----:B------:R-:W0:Y:S04]  /*0480*/  LDC.64 R8, c[0x0][0x3b0] ;  /* 0x0000ec00ff087b82 */ /* 0x000e280000000a00 */
[----:B------:R-:W3:Y:S01]  /*0490*/  LDG.E R2, desc[UR4][R2.64] ;  /* 0x0000000402027981 */ /* 0x000ee2000c1e1900 */
[----:B----4-:R-:W-:-:S06]  /*04a0*/  IMAD.WIDE.U32 R6, R0, 0x4, R6 ;  /* 0x0000000400067825 */ /* 0x010fcc00078e0006 */
[----:B------:R-:W3:Y:S01]  /*04b0*/  LDG.E R7, desc[UR4][R6.64] ;  /* 0x0000000406077981 */ /* 0x000ee2000c1e1900 */
[----:B--2---:R-:W-:-:S05]  /*04c0*/  FADD R11, R4, UR6 ;  /* 0x00000006040b7e21 */ /* 0x004fca0008000000 */
[----:B------:R-:W-:-:S13]  /*04d0*/  FSETP.GEU.AND P0, PT, |R11|, 1.175494350822287508e-38, PT ;  /* 0x008000000b00780b */ /* 0x000fda0003f0e200 */
[----:B------:R-:W-:-:S04]  /*04e0*/  @!P0 FMUL R11, R11, 16777216 ;  /* 0x4b8000000b0b8820 */ /* 0x000fc80000400000 */
[----:B------:R-:W1:Y:S01]  /*04f0*/  MUFU.RSQ R13, R11 ;  /* 0x0000000b000d7308 */ /* 0x000e620000001400 */
[----:B---3--:R-:W-:Y:S01]  /*0500*/  FADD R10, -R2, R7 ;  /* 0x00000007020a7221 */ /* 0x008fe20000000100 */
[----:B0-----:R-:W-:-:S04]  /*0510*/  IMAD.WIDE.U32 R4, R0, 0x4, R8 ;  /* 0x0000000400047825 */ /* 0x001fc800078e0008 */
[----:B-1----:R-:W-:-:S04]  /*0520*/  @!P0 FMUL R13, R13, 4096 ;  /* 0x458000000d0d8820 */ /* 0x002fc80000400000 */
[----:B------:R-:W-:-:S05]  /*0530*/  FMUL R13, R10, R13 ;  /* 0x0000000d0a0d7220 */ /* 0x000fca0000400000 */
[----:B------:R-:W-:Y:S01]  /*0540*/  STG.E desc[UR4][R4.64], R13 ;  /* 0x0000000d04007986 */ /* 0x000fe2000c101904 */
[----:B------:R-:W-:Y:S05]  /*0550*/  EXIT ;  /* 0x000000000000794d */ /* 0x000fea0003800000 */
.L_x_87:
        /* <DEDUP_REMOVED lines=10> */
.L_x_99:


//--------------------- .nv.shared.reserved.0     --------------------------
	.section	.nv.shared.reserved.0,"aw",@nobits
	.weak		__nv_reservedSMEM_offset_0_alias
	.size		__nv_reservedSMEM_offset_0_alias, 0, 64
	.other		__nv_reservedSMEM_offset_0_alias,@"STO_CUDA_RESERVED_SHARED STV_DEFAULT"
__nv_reservedSMEM_offset_0_alias:
	.zero		0
	.zero		64


//--------------------- .nv.shared._Z39conv_batch_var_fwd_nonatomic_f32_kerneljjjjPKfS0_Pf --------------------------
	.section	.nv.shared._Z39conv_batch_var_fwd_nonatomic_f32_kerneljjjjPKfS0_Pf,"aw",@nobits
	.sectionflags	@""
	.align	4
.nv.shared._Z39conv_batch_var_fwd_nonatomic_f32_kerneljjjjPKfS0_Pf:
	.zero		5248


//--------------------- .nv.shared._Z40conv_batch_mean_fwd_nonatomic_f32_kerneljjjjPKfPf --------------------------
	.section	.nv.shared._Z40conv_batch_mean_fwd_nonatomic_f32_kerneljjjjPKfPf,"aw",@nobits
	.sectionflags	@""
	.align	4
.nv.shared._Z40conv_batch_mean_fwd_nonatomic_f32_kerneljjjjPKfPf:
	.zero		5248


//--------------------- .nv.shared._Z44conv_normalize_mean_bwd_nonatomic_f32_kerneljjjjPKfS0_S0_S0_S0_fPf --------------------------
	.section	.nv.shared._Z44conv_normalize_mean_bwd_nonatomic_f32_kerneljjjjPKfS0_S0_S0_S0_fPf,"aw",@nobits
	.sectionflags	@""
	.align	4
.nv.shared._Z44conv_normalize_mean_bwd_nonatomic_f32_kerneljjjjPKfS0_S0_S0_S0_fPf:
	.zero		5248


//--------------------- .nv.shared._Z43conv_normalize_var_bwd_nonatomic_f32_kerneljjjjPKfS0_S0_S0_fPf --------------------------
	.section	.nv.shared._Z43conv_normalize_var_bwd_nonatomic_f32_kerneljjjjPKfS0_S0_S0_fPf,"aw",@nobits
	.sectionflags	@""
	.align	4
.nv.shared._Z43conv_normalize_var_bwd_nonatomic_f32_kerneljjjjPKfS0_S0_S0_fPf:
	.zero		5248


//--------------------- .nv.constant0._Z31conv_batch_stats_bwd_f32_kerneljjjPKfS0_S0_S0_fPf --------------------------
	.section	.nv.constant0._Z31conv_batch_stats_bwd_f32_kerneljjjPKfS0_S0_S0_fPf,"a",@progbits
	.sectionflags	@""
	.align	4
.nv.constant0._Z31conv_batch_stats_bwd_f32_kerneljjjPKfS0_S0_S0_fPf:
	.zero		960


//--------------------- .nv.constant0._Z39conv_batch_var_fwd_nonatomic_f32_kerneljjjjPKfS0_Pf --------------------------
	.section	.nv.constant0._Z39conv_batch_var_fwd_nonatomic_f32_kerneljjjjPKfS0_Pf,"a",@progbits
	.sectionflags	@""
	.align	4
.nv.constant0._Z39conv_batch_var_fwd_nonatomic_f32_kerneljjjjPKfS0_Pf:
	.zero		936


//--------------------- .nv.constant0._Z40conv_batch_mean_fwd_nonatomic_f32_kerneljjjjPKfPf --------------------------
	.section	.nv.constant0._Z40conv_batch_mean_fwd_nonatomic_f32_kerneljjjjPKfPf,"a",@progbits
	.sectionflags	@""
	.align	4
.nv.constant0._Z40conv_batch_mean_fwd_nonatomic_f32_kerneljjjjPKfPf:
	.zero		928


//--------------------- .nv.constant0._Z41conv_normalize_x_bwd_nonatomic_f32_kerneljjjPKfS0_fPf --------------------------
	.section	.nv.constant0._Z41conv_normalize_x_bwd_nonatomic_f32_kerneljjjPKfS0_fPf,"a",@progbits
	.sectionflags	@""
	.align	4
.nv.constant0._Z41conv_normalize_x_bwd_nonatomic_f32_kerneljjjPKfS0_fPf:
	.zero		944


//--------------------- .nv.constant0._Z44conv_normalize_mean_bwd_nonatomic_f32_kerneljjjjPKfS0_S0_S0_S0_fPf --------------------------
	.section	.nv.constant0._Z44conv_normalize_mean_bwd_nonatomic_f32_kerneljjjjPKfS0_S0_S0_S0_fPf,"a",@progbits
	.sectionflags	@""
	.align	4
.nv.constant0._Z44conv_normalize_mean_bwd_nonatomic_f32_kerneljjjjPKfS0_S0_S0_S0_fPf:
	.zero		968


//--------------------- .nv.constant0._Z43conv_normalize_var_bwd_nonatomic_f32_kerneljjjjPKfS0_S0_S0_fPf --------------------------
	.section	.nv.constant0._Z43conv_normalize_var_bwd_nonatomic_f32_kerneljjjjPKfS0_S0_S0_fPf,"a",@progbits
	.sectionflags	@""
	.align	4
.nv.constant0._Z43conv_normalize_var_bwd_nonatomic_f32_kerneljjjjPKfS0_S0_S0_fPf:
	.zero		960


//--------------------- .nv.constant0._Z43conv_diag_affine_white_var_fwd_batch_kerneljjjPKfS0_S0_fPf --------------------------
	.section	.nv.constant0._Z43conv_diag_affine_white_var_fwd_batch_kerneljjjPKfS0_S0_fPf,"a",@progbits
	.sectionflags	@""
	.align	4
.nv.constant0._Z43conv_diag_affine_white_var_fwd_batch_kerneljjjPKfS0_S0_fPf:
	.zero		952


//--------------------- SYMBOLS --------------------------

	.type		.nv.reservedSmem.offset0,@object
	.size		.nv.reservedSmem.offset0,0x4
	.type		.nv.reservedSmem.cap,@object
	.size		.nv.reservedSmem.cap,0x4
